	.headerflags	@"EF_CUDA_TEXMODE_UNIFIED EF_CUDA_64BIT_ADDRESS EF_CUDA_SM86 EF_CUDA_VIRTUAL_SM(EF_CUDA_SM86)"
	.elftype	@"ET_EXEC"


//--------------------- .nv.info                  --------------------------
	.section	.nv.info,"",@"SHT_CUDA_INFO"
	.align	4


	//----- nvinfo : EIATTR_REGCOUNT
	.align		4
        /*0000*/ 	.byte	0x04, 0x2f
        /*0002*/ 	.short	(.L_2 - .L_1)
	.align		4
.L_1:
        /*0004*/ 	.word	index@(triton_red_fused__to_copy_add_amax_amin_clamp_mul_native_layer_norm_reciprocal_12)
        /*0008*/ 	.word	0x00000028


	//----- nvinfo : EIATTR_MIN_STACK_SIZE
	.align		4
.L_2:
        /*000c*/ 	.byte	0x04, 0x12
        /*000e*/ 	.short	(.L_4 - .L_3)
	.align		4
.L_3:
        /*0010*/ 	.word	index@(triton_red_fused__to_copy_add_amax_amin_clamp_mul_native_layer_norm_reciprocal_12)
        /*0014*/ 	.word	0x00000000


	//----- nvinfo : EIATTR_FRAME_SIZE
	.align		4
.L_4:
        /*0018*/ 	.byte	0x04, 0x11
        /*001a*/ 	.short	(.L_6 - .L_5)
	.align		4
.L_5:
        /*001c*/ 	.word	index@(triton_red_fused__to_copy_add_amax_amin_clamp_mul_native_layer_norm_reciprocal_12)
        /*0020*/ 	.word	0x00000000


	//----- nvinfo : EIATTR_MIN_STACK_SIZE
	.align		4
.L_6:
        /*0024*/ 	.byte	0x04, 0x12
        /*0026*/ 	.short	(.L_8 - .L_7)
	.align		4
.L_7:
        /*0028*/ 	.word	index@(triton_red_fused__to_copy_add_amax_amin_clamp_mul_native_layer_norm_reciprocal_12)
        /*002c*/ 	.word	0x00000000
.L_8:


//--------------------- .nv.info.triton_red_fused__to_copy_add_amax_amin_clamp_mul_native_layer_norm_reciprocal_12 --------------------------
	.section	.nv.info.triton_red_fused__to_copy_add_amax_amin_clamp_mul_native_layer_norm_reciprocal_12,"",@"SHT_CUDA_INFO"
	.sectionflags	@""
	.align	4


	//----- nvinfo : EIATTR_CUDA_API_VERSION
	.align		4
        /*0000*/ 	.byte	0x04, 0x37
        /*0002*/ 	.short	(.L_10 - .L_9)
.L_9:
        /*0004*/ 	.word	0x0000007c


	//----- nvinfo : EIATTR_SW2861232_WAR
	.align		4
.L_10:
        /*0008*/ 	.byte	0x01, 0x35
	.zero		2


	//----- nvinfo : EIATTR_PARAM_CBANK
	.align		4
        /*000c*/ 	.byte	0x04, 0x0a
        /*000e*/ 	.short	(.L_12 - .L_11)
	.align		4
.L_11:
        /*0010*/ 	.word	index@(.nv.constant0.triton_red_fused__to_copy_add_amax_amin_clamp_mul_native_layer_norm_reciprocal_12)
        /*0014*/ 	.short	0x0160
        /*0016*/ 	.short	0x0078


	//----- nvinfo : EIATTR_CBANK_PARAM_SIZE
	.align		4
.L_12:
        /*0018*/ 	.byte	0x03, 0x19
        /*001a*/ 	.short	0x0078


	//----- nvinfo : EIATTR_KPARAM_INFO
	.align		4
        /*001c*/ 	.byte	0x04, 0x17
        /*001e*/ 	.short	(.L_14 - .L_13)
.L_13:
        /*0020*/ 	.word	0x00000000
        /*0024*/ 	.short	0x000f
        /*0026*/ 	.short	0x0070
        /*0028*/ 	.byte	0x00, 0xf4, 0x21, 0x00


	//----- nvinfo : EIATTR_KPARAM_INFO
	.align		4
.L_14:
        /*002c*/ 	.byte	0x04, 0x17
        /*002e*/ 	.short	(.L_16 - .L_15)
.L_15:
        /*0030*/ 	.word	0x00000000
        /*0034*/ 	.short	0x000e
        /*0036*/ 	.short	0x006c
        /*0038*/ 	.byte	0x00, 0xf0, 0x11, 0x00


	//----- nvinfo : EIATTR_KPARAM_INFO
	.align		4
.L_16:
        /*003c*/ 	.byte	0x04, 0x17
        /*003e*/ 	.short	(.L_18 - .L_17)
.L_17:
        /*0040*/ 	.word	0x00000000
        /*0044*/ 	.short	0x000d
        /*0046*/ 	.short	0x0068
        /*0048*/ 	.byte	0x00, 0xf0, 0x11, 0x00


	//----- nvinfo : EIATTR_KPARAM_INFO
	.align		4
.L_18:
        /*004c*/ 	.byte	0x04, 0x17
        /*004e*/ 	.short	(.L_20 - .L_19)
.L_19:
        /*0050*/ 	.word	0x00000000
        /*0054*/ 	.short	0x000c
        /*0056*/ 	.short	0x0060
        /*0058*/ 	.byte	0x00, 0xf4, 0x21, 0x00


	//----- nvinfo : EIATTR_KPARAM_INFO
	.align		4
.L_20:
        /*005c*/ 	.byte	0x04, 0x17
        /*005e*/ 	.short	(.L_22 - .L_21)
.L_21:
        /*0060*/ 	.word	0x00000000
        /*0064*/ 	.short	0x000b
        /*0066*/ 	.short	0x0058
        /*0068*/ 	.byte	0x00, 0xf4, 0x21, 0x00


	//----- nvinfo : EIATTR_KPARAM_INFO
	.align		4
.L_22:
        /*006c*/ 	.byte	0x04, 0x17
        /*006e*/ 	.short	(.L_24 - .L_23)
.L_23:
        /*0070*/ 	.word	0x00000000
        /*0074*/ 	.short	0x000a
        /*0076*/ 	.short	0x0050
        /*0078*/ 	.byte	0x00, 0xf4, 0x21, 0x00


	//----- nvinfo : EIATTR_KPARAM_INFO
	.align		4
.L_24:
        /*007c*/ 	.byte	0x04, 0x17
        /*007e*/ 	.short	(.L_26 - .L_25)
.L_25:
        /*0080*/ 	.word	0x00000000
        /*0084*/ 	.short	0x0009
        /*0086*/ 	.short	0x0048
        /*0088*/ 	.byte	0x00, 0xf4, 0x21, 0x00


	//----- nvinfo : EIATTR_KPARAM_INFO
	.align		4
.L_26:
        /*008c*/ 	.byte	0x04, 0x17
        /*008e*/ 	.short	(.L_28 - .L_27)
.L_27:
        /*0090*/ 	.word	0x00000000
        /*0094*/ 	.short	0x0008
        /*0096*/ 	.short	0x0040
        /*0098*/ 	.byte	0x00, 0xf4, 0x21, 0x00


	//----- nvinfo : EIATTR_KPARAM_INFO
	.align		4
.L_28:
        /*009c*/ 	.byte	0x04, 0x17
        /*009e*/ 	.short	(.L_30 - .L_29)
.L_29:
        /*00a0*/ 	.word	0x00000000
        /*00a4*/ 	.short	0x0007
        /*00a6*/ 	.short	0x0038
        /*00a8*/ 	.byte	0x00, 0xf4, 0x21, 0x00


	//----- nvinfo : EIATTR_KPARAM_INFO
	.align		4
.L_30:
        /*00ac*/ 	.byte	0x04, 0x17
        /*00ae*/ 	.short	(.L_32 - .L_31)
.L_31:
        /*00b0*/ 	.word	0x00000000
        /*00b4*/ 	.short	0x0006
        /*00b6*/ 	.short	0x0030
        /*00b8*/ 	.byte	0x00, 0xf4, 0x21, 0x00


	//----- nvinfo : EIATTR_KPARAM_INFO
	.align		4
.L_32:
        /*00bc*/ 	.byte	0x04, 0x17
        /*00be*/ 	.short	(.L_34 - .L_33)
.L_33:
        /*00c0*/ 	.word	0x00000000
        /*00c4*/ 	.short	0x0005
        /*00c6*/ 	.short	0x0028
        /*00c8*/ 	.byte	0x00, 0xf4, 0x21, 0x00


	//----- nvinfo : EIATTR_KPARAM_INFO
	.align		4
.L_34:
        /*00cc*/ 	.byte	0x04, 0x17
        /*00ce*/ 	.short	(.L_36 - .L_35)
.L_35:
        /*00d0*/ 	.word	0x00000000
        /*00d4*/ 	.short	0x0004
        /*00d6*/ 	.short	0x0020
        /*00d8*/ 	.byte	0x00, 0xf4, 0x21, 0x00


	//----- nvinfo : EIATTR_KPARAM_INFO
	.align		4
.L_36:
        /*00dc*/ 	.byte	0x04, 0x17
        /*00de*/ 	.short	(.L_38 - .L_37)
.L_37:
        /*00e0*/ 	.word	0x00000000
        /*00e4*/ 	.short	0x0003
        /*00e6*/ 	.short	0x0018
        /*00e8*/ 	.byte	0x00, 0xf4, 0x21, 0x00


	//----- nvinfo : EIATTR_KPARAM_INFO
	.align		4
.L_38:
        /*00ec*/ 	.byte	0x04, 0x17
        /*00ee*/ 	.short	(.L_40 - .L_39)
.L_39:
        /*00f0*/ 	.word	0x00000000
        /*00f4*/ 	.short	0x0002
        /*00f6*/ 	.short	0x0010
        /*00f8*/ 	.byte	0x00, 0xf4, 0x21, 0x00


	//----- nvinfo : EIATTR_KPARAM_INFO
	.align		4
.L_40:
        /*00fc*/ 	.byte	0x04, 0x17
        /*00fe*/ 	.short	(.L_42 - .L_41)
.L_41:
        /*0100*/ 	.word	0x00000000
        /*0104*/ 	.short	0x0001
        /*0106*/ 	.short	0x0008
        /*0108*/ 	.byte	0x00, 0xf4, 0x21, 0x00


	//----- nvinfo : EIATTR_KPARAM_INFO
	.align		4
.L_42:
        /*010c*/ 	.byte	0x04, 0x17
        /*010e*/ 	.short	(.L_44 - .L_43)
.L_43:
        /*0110*/ 	.word	0x00000000
        /*0114*/ 	.short	0x0000
        /*0116*/ 	.short	0x0000
        /*0118*/ 	.byte	0x00, 0xf4, 0x21, 0x00


	//----- nvinfo : EIATTR_MAXREG_COUNT
	.align		4
.L_44:
        /*011c*/ 	.byte	0x03, 0x1b
        /*011e*/ 	.short	0x0040


	//----- nvinfo : EIATTR_COOP_GROUP_MASK_REGIDS
	.align		4
        /*0120*/ 	.byte	0x04, 0x29
        /*0122*/ 	.short	(.L_46 - .L_45)


	//   ....[0]....
.L_45:
        /*0124*/ 	.word	0xffffffff


	//   ....[1]....
        /*0128*/ 	.word	0xffffffff


	//   ....[2]....
        /*012c*/ 	.word	0xffffffff


	//   ....[3]....
        /*0130*/ 	.word	0xffffffff


	//   ....[4]....
        /*0134*/ 	.word	0xffffffff


	//   ....[5]....
        /*0138*/ 	.word	0xffffffff


	//   ....[6]....
        /*013c*/ 	.word	0xffffffff


	//   ....[7]....
        /*0140*/ 	.word	0xffffffff


	//   ....[8]....
        /*0144*/ 	.word	0xffffffff


	//   ....[9]....
        /*0148*/ 	.word	0xffffffff


	//   ....[10]....
        /*014c*/ 	.word	0xffffffff


	//   ....[11]....
        /*0150*/ 	.word	0xffffffff


	//   ....[12]....
        /*0154*/ 	.word	0xffffffff


	//   ....[13]....
        /*0158*/ 	.word	0xffffffff


	//   ....[14]....
        /*015c*/ 	.word	0xffffffff


	//   ....[15]....
        /*0160*/ 	.word	0xffffffff


	//   ....[16]....
        /*0164*/ 	.word	0xffffffff


	//   ....[17]....
        /*0168*/ 	.word	0xffffffff


	//   ....[18]....
        /*016c*/ 	.word	0xffffffff


	//   ....[19]....
        /*0170*/ 	.word	0xffffffff


	//   ....[20]....
        /*0174*/ 	.word	0xffffffff


	//   ....[21]....
        /*0178*/ 	.word	0xffffffff


	//   ....[22]....
        /*017c*/ 	.word	0xffffffff


	//   ....[23]....
        /*0180*/ 	.word	0xffffffff


	//   ....[24]....
        /*0184*/ 	.word	0xffffffff


	//   ....[25]....
        /*0188*/ 	.word	0xffffffff


	//   ....[26]....
        /*018c*/ 	.word	0xffffffff


	//   ....[27]....
        /*0190*/ 	.word	0xffffffff


	//   ....[28]....
        /*0194*/ 	.word	0xffffffff


	//   ....[29]....
        /*0198*/ 	.word	0xffffffff


	//   ....[30]....
        /*019c*/ 	.word	0xffffffff


	//   ....[31]....
        /*01a0*/ 	.word	0xffffffff


	//   ....[32]....
        /*01a4*/ 	.word	0xffffffff


	//   ....[33]....
        /*01a8*/ 	.word	0xffffffff


	//   ....[34]....
        /*01ac*/ 	.word	0xffffffff


	//   ....[35]....
        /*01b0*/ 	.word	0xffffffff


	//   ....[36]....
        /*01b4*/ 	.word	0xffffffff


	//   ....[37]....
        /*01b8*/ 	.word	0xffffffff


	//   ....[38]....
        /*01bc*/ 	.word	0xffffffff


	//   ....[39]....
        /*01c0*/ 	.word	0xffffffff


	//   ....[40]....
        /*01c4*/ 	.word	0xffffffff


	//   ....[41]....
        /*01c8*/ 	.word	0xffffffff


	//   ....[42]....
        /*01cc*/ 	.word	0xffffffff


	//   ....[43]....
        /*01d0*/ 	.word	0xffffffff


	//   ....[44]....
        /*01d4*/ 	.word	0xffffffff


	//----- nvinfo : EIATTR_COOP_GROUP_INSTR_OFFSETS
	.align		4
.L_46:
        /*01d8*/ 	.byte	0x04, 0x28
        /*01da*/ 	.short	(.L_48 - .L_47)


	//   ....[0]....
.L_47:
        /*01dc*/ 	.word	0x000007e0


	//   ....[1]....
        /*01e0*/ 	.word	0x00000830


	//   ....[2]....
        /*01e4*/ 	.word	0x00000930


	//   ....[3]....
        /*01e8*/ 	.word	0x00000980


	//   ....[4]....
        /*01ec*/ 	.word	0x00000a70


	//   ....[5]....
        /*01f0*/ 	.word	0x00000ab0


	//   ....[6]....
        /*01f4*/ 	.word	0x00000ba0


	//   ....[7]....
        /*01f8*/ 	.word	0x00000be0


	//   ....[8]....
        /*01fc*/ 	.word	0x00000cf0


	//   ....[9]....
        /*0200*/ 	.word	0x00000d00


	//   ....[10]....
        /*0204*/ 	.word	0x00000ed0


	//   ....[11]....
        /*0208*/ 	.word	0x00000f20


	//   ....[12]....
        /*020c*/ 	.word	0x00000f40


	//   ....[13]....
        /*0210*/ 	.word	0x00000f70


	//   ....[14]....
        /*0214*/ 	.word	0x00001000


	//   ....[15]....
        /*0218*/ 	.word	0x00001090


	//   ....[16]....
        /*021c*/ 	.word	0x000010d0


	//   ....[17]....
        /*0220*/ 	.word	0x00001150


	//   ....[18]....
        /*0224*/ 	.word	0x000011e0


	//   ....[19]....
        /*0228*/ 	.word	0x00001220


	//   ....[20]....
        /*022c*/ 	.word	0x000012d0


	//   ....[21]....
        /*0230*/ 	.word	0x00001330


	//   ....[22]....
        /*0234*/ 	.word	0x00001370


	//   ....[23]....
        /*0238*/ 	.word	0x00001460


	//   ....[24]....
        /*023c*/ 	.word	0x00001490


	//   ....[25]....
        /*0240*/ 	.word	0x000019e0


	//   ....[26]....
        /*0244*/ 	.word	0x00001a20


	//   ....[27]....
        /*0248*/ 	.word	0x00001a60


	//   ....[28]....
        /*024c*/ 	.word	0x00001aa0


	//   ....[29]....
        /*0250*/ 	.word	0x00001ae0


	//   ....[30]....
        /*0254*/ 	.word	0x00001bf0


	//   ....[31]....
        /*0258*/ 	.word	0x00001c40


	//   ....[32]....
        /*025c*/ 	.word	0x00001c80


	//   ....[33]....
        /*0260*/ 	.word	0x00001ce0


	//   ....[34]....
        /*0264*/ 	.word	0x00001d00


	//   ....[35]....
        /*0268*/ 	.word	0x00001d60


	//   ....[36]....
        /*026c*/ 	.word	0x00001d80


	//   ....[37]....
        /*0270*/ 	.word	0x00001de0


	//   ....[38]....
        /*0274*/ 	.word	0x00001e00


	//   ....[39]....
        /*0278*/ 	.word	0x00001e90


	//   ....[40]....
        /*027c*/ 	.word	0x00001f20


	//   ....[41]....
        /*0280*/ 	.word	0x00001f70


	//   ....[42]....
        /*0284*/ 	.word	0x00001fb0


	//   ....[43]....
        /*0288*/ 	.word	0x00001ff0


	//   ....[44]....
        /*028c*/ 	.word	0x00002030


	//----- nvinfo : EIATTR_EXIT_INSTR_OFFSETS
	.align		4
.L_48:
        /*0290*/ 	.byte	0x04, 0x1c
        /*0292*/ 	.short	(.L_50 - .L_49)


	//   ....[0]....
.L_49:
        /*0294*/ 	.word	0x00002550


	//   ....[1]....
        /*0298*/ 	.word	0x00002570


	//----- nvinfo : EIATTR_REQNTID
	.align		4
.L_50:
        /*029c*/ 	.byte	0x04, 0x10
        /*029e*/ 	.short	(.L_52 - .L_51)
.L_51:
        /*02a0*/ 	.word	0x00000400
        /*02a4*/ 	.word	0x00000001
        /*02a8*/ 	.word	0x00000001
.L_52:


//--------------------- .nv.callgraph             --------------------------
	.section	.nv.callgraph,"",@"SHT_CUDA_CALLGRAPH"
	.align	4
	.sectionentsize	8
	.align		4
        /*0000*/ 	.word	0x00000000
	.align		4
        /*0004*/ 	.word	0xffffffff
	.align		4
        /*0008*/ 	.word	0x00000000
	.align		4
        /*000c*/ 	.word	0xfffffffe
	.align		4
        /*0010*/ 	.word	0x00000000
	.align		4
        /*0014*/ 	.word	0xfffffffd
	.align		4
        /*0018*/ 	.word	0x00000000
	.align		4
        /*001c*/ 	.word	0xfffffffc


//--------------------- .nv.rel.action            --------------------------
	.section	.nv.rel.action,"",@"SHT_CUDA_RELOCINFO"
	.align	8
	.sectionentsize	8
        /*0000*/ 	.byte	0x73, 0x00, 0x00, 0x00, 0x00, 0x00, 0x00, 0x00, 0x00, 0x00, 0x00, 0x11, 0x25, 0x00, 0x05, 0x36


//--------------------- .nv.constant4             --------------------------
	.section	.nv.constant4,"a",@progbits
	.align	8
	.align		8
.nv.constant4:
        /*0000*/ 	.dword	_$_str


//--------------------- .nv.constant0.triton_red_fused__to_copy_add_amax_amin_clamp_mul_native_layer_norm_reciprocal_12 --------------------------
	.section	.nv.constant0.triton_red_fused__to_copy_add_amax_amin_clamp_mul_native_layer_norm_reciprocal_12,"a",@progbits
	.sectionflags	@""
	.align	4
.nv.constant0.triton_red_fused__to_copy_add_amax_amin_clamp_mul_native_layer_norm_reciprocal_12:
	.zero		472


//--------------------- .text.triton_red_fused__to_copy_add_amax_amin_clamp_mul_native_layer_norm_reciprocal_12 --------------------------
	.section	.text.triton_red_fused__to_copy_add_amax_amin_clamp_mul_native_layer_norm_reciprocal_12,"ax",@progbits
	.sectionflags	@"SHF_BARRIERS=1"
	.sectioninfo	@"SHI_REGISTERS=40"
	.align	128
        .global         triton_red_fused__to_copy_add_amax_amin_clamp_mul_native_layer_norm_reciprocal_12
        .type           triton_red_fused__to_copy_add_amax_amin_clamp_mul_native_layer_norm_reciprocal_12,@function
        .size           triton_red_fused__to_copy_add_amax_amin_clamp_mul_native_layer_norm_reciprocal_12,(.L_x_3 - triton_red_fused__to_copy_add_amax_amin_clamp_mul_native_layer_norm_reciprocal_12)
        .other          triton_red_fused__to_copy_add_amax_amin_clamp_mul_native_layer_norm_reciprocal_12,@"STO_CUDA_ENTRY STV_DEFAULT"
triton_red_fused__to_copy_add_amax_amin_clamp_mul_native_layer_norm_reciprocal_12:
.text.triton_red_fused__to_copy_add_amax_amin_clamp_mul_native_layer_norm_reciprocal_12:
[----:B------:R-:W-:Y:S02]  /*0000*/  IMAD.MOV.U32 R1, RZ, RZ, c[0x0][0x28] ;  /* 0x00000a00ff017624 */ /* 0x000fe400078e00ff */
[----:B------:R-:W0:Y:S01]  /*0010*/  S2R R11, SR_CTAID.X ;  /* 0x00000000000b7919 */ /* 0x000e220000002500 */
[----:B------:R-:W-:Y:S01]  /*0020*/  IMAD.MOV.U32 R10, RZ, RZ, 0x2 ;  /* 0x00000002ff0a7424 */ /* 0x000fe200078e00ff */
[----:B------:R-:W-:Y:S01]  /*0030*/  PRMT R19, RZ, 0x7610, R19 ;  /* 0x00007610ff137816 */ /* 0x000fe20000000013 */
[----:B------:R-:W-:Y:S01]  /*0040*/  ULDC.64 UR4, c[0x0][0x118] ;  /* 0x0000460000047ab9 */ /* 0x000fe20000000a00 */
[----:B------:R-:W-:Y:S02]  /*0050*/  PRMT R21, RZ, 0x7610, R21 ;  /* 0x00007610ff157816 */ /* 0x000fe40000000015 */
[C---:B0-----:R-:W-:Y:S01]  /*0060*/  ISETP.GE.AND P0, PT, R11.reuse, 0x200, PT ;  /* 0x000002000b00780c */ /* 0x041fe20003f06270 */
[----:B------:R-:W-:-:S04]  /*0070*/  IMAD.WIDE R2, R11, R10, c[0x0][0x180] ;  /* 0x000060000b027625 */ /* 0x000fc800078e020a */
[----:B------:R-:W-:-:S08]  /*0080*/  IMAD.WIDE R4, R11, R10, c[0x0][0x188] ;  /* 0x000062000b047625 */ /* 0x000fd000078e020a */
[----:B------:R0:W2:Y:S04]  /*0090*/  @!P0 LDG.E.EL.U16 R19, [R2.64] ;  /* 0x0000000402138981 */ /* 0x0000a8000c2e1500 */
[----:B------:R1:W3:Y:S01]  /*00a0*/  @!P0 LDG.E.EL.U16 R21, [R4.64] ;  /* 0x0000000404158981 */ /* 0x0002e2000c2e1500 */
[----:B------:R-:W-:Y:S02]  /*00b0*/  IMAD.MOV.U32 R0, RZ, RZ, 0x4 ;  /* 0x00000004ff007424 */ /* 0x000fe400078e00ff */
[----:B------:R-:W-:Y:S01]  /*00c0*/  IMAD.MOV.U32 R30, RZ, RZ, RZ ;  /* 0x000000ffff1e7224 */ /* 0x000fe200078e00ff */
[----:B------:R-:W4:Y:S01]  /*00d0*/  S2R R14, SR_TID.X ;  /* 0x00000000000e7919 */ /* 0x000f220000002100 */
[----:B------:R-:W-:Y:S02]  /*00e0*/  PRMT R27, RZ, 0x7610, R27 ;  /* 0x00007610ff1b7816 */ /* 0x000fe4000000001b */
[----:B----4-:R-:W-:-:S05]  /*00f0*/  LOP3.LUT R17, R14, 0x3ff, RZ, 0xc0, !PT ;  /* 0x000003ff0e117812 */ /* 0x010fca00078ec0ff */
[----:B------:R-:W-:-:S04]  /*0100*/  IMAD R15, R11, 0xc00, R17 ;  /* 0x00000c000b0f7824 */ /* 0x000fc800078e0211 */
[----:B------:R-:W-:-:S04]  /*0110*/  IMAD.WIDE R6, R15, R0, c[0x0][0x178] ;  /* 0x00005e000f067625 */ /* 0x000fc800078e0200 */
[CC--:B------:R-:W-:Y:S01]  /*0120*/  IMAD.WIDE.U32 R24, R17.reuse, R10.reuse, c[0x0][0x190] ;  /* 0x0000640011187625 */ /* 0x0c0fe200078e000a */
[----:B------:R2:W4:Y:S03]  /*0130*/  @!P0 LDG.E.EF R30, [R6.64] ;  /* 0x00000004061e8981 */ /* 0x000526000c0e1900 */
[CC--:B------:R-:W-:Y:S01]  /*0140*/  IMAD.WIDE.U32 R8, R17.reuse, R10.reuse, c[0x0][0x170] ;  /* 0x00005c0011087625 */ /* 0x0c0fe200078e000a */
[----:B------:R-:W5:Y:S03]  /*0150*/  LDG.E.EL.U16 R31, [R24.64] ;  /* 0x00000004181f7981 */ /* 0x000f66000c2e1500 */
[C---:B------:R-:W-:Y:S01]  /*0160*/  IMAD.WIDE.U32 R22, R17.reuse, R10, c[0x0][0x198] ;  /* 0x0000660011167625 */ /* 0x040fe200078e000a */
[----:B------:R-:W5:Y:S03]  /*0170*/  LDG.E.EL.U16 R29, [R8.64+0x3000] ;  /* 0x00300004081d7981 */ /* 0x000f66000c2e1500 */
[----:B-1----:R-:W-:Y:S01]  /*0180*/  IMAD.WIDE.U32 R4, R17, R0, c[0x0][0x168] ;  /* 0x00005a0011047625 */ /* 0x002fe200078e0000 */
[----:B------:R-:W5:Y:S03]  /*0190*/  LDG.E.EL.U16 R32, [R22.64] ;  /* 0x0000000416207981 */ /* 0x000f66000c2e1500 */
[----:B0-----:R-:W-:Y:S01]  /*01a0*/  IMAD.WIDE R2, R15, R10, c[0x0][0x160] ;  /* 0x000058000f027625 */ /* 0x001fe200078e020a */
[----:B------:R-:W5:Y:S04]  /*01b0*/  LDG.E.EL R28, [R4.64+0x6000] ;  /* 0x00600004041c7981 */ /* 0x000f68000c2e1900 */
[----:B------:R4:W5:Y:S01]  /*01c0*/  @!P0 LDG.E.EF.U16 R27, [R2.64] ;  /* 0x00000004021b8981 */ /* 0x000962000c0e1500 */
[----:B--2---:R-:W-:-:S05]  /*01d0*/  IMAD.U32 R6, R19, 0x10000, RZ ;  /* 0x0001000013067824 */ /* 0x004fca00078e00ff */
[----:B------:R-:W-:Y:S01]  /*01e0*/  FSETP.GE.AND P1, PT, R6, RZ, PT ;  /* 0x000000ff0600720b */ /* 0x000fe20003f26000 */
[----:B---3--:R-:W-:-:S03]  /*01f0*/  IMAD.U32 R6, R21, 0x10000, RZ ;  /* 0x0001000015067824 */ /* 0x008fc600078e00ff */
[----:B------:R-:W-:Y:S02]  /*0200*/  SEL R19, R19, RZ, !P1 ;  /* 0x000000ff13137207 */ /* 0x000fe40004800000 */
[----:B------:R-:W-:-:S03]  /*0210*/  FSETP.GTU.AND P1, PT, R6, RZ, PT ;  /* 0x000000ff0600720b */ /* 0x000fc60003f2c000 */
[----:B------:R-:W-:Y:S01]  /*0220*/  IMAD.U32 R19, R19, 0x10000, RZ ;  /* 0x0001000013137824 */ /* 0x000fe200078e00ff */
[----:B------:R-:W-:-:S03]  /*0230*/  SEL R21, R21, RZ, P1 ;  /* 0x000000ff15157207 */ /* 0x000fc60000800000 */
[----:B------:R-:W-:Y:S02]  /*0240*/  FADD R19, RZ, -R19 ;  /* 0x80000013ff137221 */ /* 0x000fe40000000000 */
[----:B------:R-:W-:-:S05]  /*0250*/  IMAD.U32 R6, R21, 0x10000, RZ ;  /* 0x0001000015067824 */ /* 0x000fca00078e00ff */
[C---:B------:R-:W-:Y:S02]  /*0260*/  FSETP.GT.AND P1, PT, R19.reuse, R6, PT ;  /* 0x000000061300720b */ /* 0x040fe40003f24000 */
[----:B------:R-:W-:-:S11]  /*0270*/  FSETP.NAN.AND P2, PT, R19, R19, PT ;  /* 0x000000131300720b */ /* 0x000fd60003f48000 */
[----:B------:R-:W-:-:S05]  /*0280*/  @!P1 FSEL R19, R19, R6, P2 ;  /* 0x0000000613139208 */ /* 0x000fca0001000000 */
[----:B------:R-:W-:-:S05]  /*0290*/  FMUL R26, R19, 0.0078740157186985015869 ;  /* 0x3c010204131a7820 */ /* 0x000fca0000400000 */
[C---:B------:R-:W-:Y:S02]  /*02a0*/  FSETP.GT.AND P1, PT, R26.reuse, 9.9999997473787516356e-06, PT ;  /* 0x3727c5ac1a00780b */ /* 0x040fe40003f24000 */
[----:B------:R-:W-:Y:S02]  /*02b0*/  FSETP.NAN.AND P2, PT, R26, R26, PT ;  /* 0x0000001a1a00720b */ /* 0x000fe40003f48000 */
[----:B----4-:R-:W-:Y:S01]  /*02c0*/  I2FP.F32.S32 R3, R30 ;  /* 0x0000001e00037245 */ /* 0x010fe20000201400 */
[----:B-----5:R-:W-:Y:S02]  /*02d0*/  IMAD.U32 R2, R31, 0x10000, RZ ;  /* 0x000100001f027824 */ /* 0x020fe400078e00ff */
[----:B------:R-:W-:-:S06]  /*02e0*/  IMAD.U32 R29, R29, 0x10000, RZ ;  /* 0x000100001d1d7824 */ /* 0x000fcc00078e00ff */
[----:B------:R-:W-:Y:S01]  /*02f0*/  @!P1 FSEL R26, R26, 9.9999997473787516356e-06, P2 ;  /* 0x3727c5ac1a1a9808 */ /* 0x000fe20001000000 */
[----:B------:R-:W-:-:S04]  /*0300*/  IMAD.U32 R32, R32, 0x10000, RZ ;  /* 0x0001000020207824 */ /* 0x000fc800078e00ff */
[----:B------:R-:W-:Y:S01]  /*0310*/  FMUL R3, R26, R3 ;  /* 0x000000031a037220 */ /* 0x000fe20000400000 */
[----:B------:R-:W-:Y:S01]  /*0320*/  FADD R29, R28, R29 ;  /* 0x0000001d1c1d7221 */ /* 0x000fe20000000000 */
[----:B------:R-:W-:Y:S02]  /*0330*/  IMAD.U32 R27, R27, 0x10000, RZ ;  /* 0x000100001b1b7824 */ /* 0x000fe400078e00ff */
[----:B------:R-:W-:-:S04]  /*0340*/  FFMA R2, R3, R2, R32 ;  /* 0x0000000203027223 */ /* 0x000fc80000000020 */
[----:B------:R-:W-:Y:S01]  /*0350*/  FFMA R27, R2, R29, R27 ;  /* 0x0000001d021b7223 */ /* 0x000fe2000000001b */
[----:B------:R-:W-:-:S04]  /*0360*/  IADD3 R19, R15, 0x400, RZ ;  /* 0x000004000f137810 */ /* 0x000fc80007ffe0ff */
[----:B------:R-:W-:Y:S01]  /*0370*/  F2FP.BF16.PACK_AB R6, RZ, R27 ;  /* 0x0000001bff06723e */ /* 0x000fe200000010ff */
[----:B------:R-:W-:-:S03]  /*0380*/  IMAD.WIDE R2, R15, R10, c[0x0][0x1a0] ;  /* 0x000068000f027625 */ /* 0x000fc600078e020a */
[----:B------:R-:W-:Y:S01]  /*0390*/  PRMT R7, R6, 0x7610, R7 ;  /* 0x0000761006077816 */ /* 0x000fe20000000007 */
[----:B------:R-:W-:Y:S02]  /*03a0*/  IMAD.MOV.U32 R32, RZ, RZ, RZ ;  /* 0x000000ffff207224 */ /* 0x000fe400078e00ff */
[----:B------:R-:W-:Y:S02]  /*03b0*/  IMAD.WIDE R28, R19, R0, c[0x0][0x178] ;  /* 0x00005e00131c7625 */ /* 0x000fe400078e0200 */
[----:B------:R0:W-:Y:S01]  /*03c0*/  @!P0 STG.E.U16 [R2.64], R7 ;  /* 0x0000000702008986 */ /* 0x0001e2000c101504 */
[----:B------:R-:W-:-:S03]  /*03d0*/  PRMT R21, RZ, 0x7610, R21 ;  /* 0x00007610ff157816 */ /* 0x000fc60000000015 */
[----:B------:R-:W2:Y:S04]  /*03e0*/  @!P0 LDG.E.EF R32, [R28.64] ;  /* 0x000000041c208981 */ /* 0x000ea8000c0e1900 */
[----:B------:R-:W3:Y:S01]  /*03f0*/  LDG.E.EL.U16 R31, [R8.64+0x3800] ;  /* 0x00380004081f7981 */ /* 0x000ee2000c2e1500 */
[----:B0-----:R-:W-:-:S03]  /*0400*/  IMAD.WIDE R6, R19, R10, c[0x0][0x160] ;  /* 0x0000580013067625 */ /* 0x001fc600078e020a */
[----:B------:R-:W4:Y:S04]  /*0410*/  LDG.E.EL.U16 R33, [R24.64+0x800] ;  /* 0x0008000418217981 */ /* 0x000f28000c2e1500 */
[----:B------:R-:W5:Y:S04]  /*0420*/  LDG.E.EL.U16 R34, [R22.64+0x800] ;  /* 0x0008000416227981 */ /* 0x000f68000c2e1500 */
[----:B------:R-:W5:Y:S04]  /*0430*/  LDG.E.EL R30, [R4.64+0x7000] ;  /* 0x00700004041e7981 */ /* 0x000f68000c2e1900 */
[----:B------:R0:W5:Y:S01]  /*0440*/  @!P0 LDG.E.EF.U16 R21, [R6.64] ;  /* 0x0000000406158981 */ /* 0x000162000c0e1500 */
[----:B------:R-:W-:-:S02]  /*0450*/  IMAD.MOV.U32 R37, RZ, RZ, RZ ;  /* 0x000000ffff257224 */ /* 0x000fc400078e00ff */
[----:B0-----:R-:W-:Y:S01]  /*0460*/  IMAD.WIDE R6, R19, R10, c[0x0][0x1a0] ;  /* 0x0000680013067625 */ /* 0x001fe200078e020a */
[----:B--2---:R-:W-:-:S03]  /*0470*/  I2FP.F32.S32 R35, R32 ;  /* 0x0000002000237245 */ /* 0x004fc60000201400 */
[----:B---3--:R-:W-:Y:S02]  /*0480*/  IMAD.U32 R31, R31, 0x10000, RZ ;  /* 0x000100001f1f7824 */ /* 0x008fe400078e00ff */
[----:B------:R-:W-:Y:S01]  /*0490*/  FMUL R28, R26, R35 ;  /* 0x000000231a1c7220 */ /* 0x000fe20000400000 */
[----:B----4-:R-:W-:Y:S02]  /*04a0*/  IMAD.U32 R33, R33, 0x10000, RZ ;  /* 0x0001000021217824 */ /* 0x010fe400078e00ff */
[----:B-----5:R-:W-:Y:S01]  /*04b0*/  IMAD.U32 R34, R34, 0x10000, RZ ;  /* 0x0001000022227824 */ /* 0x020fe200078e00ff */
[----:B------:R-:W-:-:S03]  /*04c0*/  FADD R31, R30, R31 ;  /* 0x0000001f1e1f7221 */ /* 0x000fc60000000000 */
[----:B------:R-:W-:Y:S01]  /*04d0*/  FFMA R28, R33, R28, R34 ;  /* 0x0000001c211c7223 */ /* 0x000fe20000000022 */
[----:B------:R-:W-:-:S04]  /*04e0*/  IMAD.U32 R21, R21, 0x10000, RZ ;  /* 0x0001000015157824 */ /* 0x000fc800078e00ff */
[----:B------:R-:W-:Y:S01]  /*04f0*/  FFMA R28, R28, R31, R21 ;  /* 0x0000001f1c1c7223 */ /* 0x000fe20000000015 */
[----:B------:R-:W-:-:S04]  /*0500*/  IADD3 R21, R15, 0x800, RZ ;  /* 0x000008000f157810 */ /* 0x000fc80007ffe0ff */
[----:B------:R-:W-:Y:S01]  /*0510*/  F2FP.BF16.PACK_AB R29, RZ, R28 ;  /* 0x0000001cff1d723e */ /* 0x000fe200000010ff */
[----:B------:R-:W-:-:S03]  /*0520*/  IMAD.WIDE R32, R21, R0, c[0x0][0x178] ;  /* 0x00005e0015207625 */ /* 0x000fc600078e0200 */
[----:B------:R-:W-:-:S05]  /*0530*/  PRMT R31, R29, 0x7610, R31 ;  /* 0x000076101d1f7816 */ /* 0x000fca000000001f */
[----:B------:R0:W-:Y:S01]  /*0540*/  @!P0 STG.E.U16 [R6.64], R31 ;  /* 0x0000001f06008986 */ /* 0x0001e2000c101504 */
[----:B------:R-:W-:-:S03]  /*0550*/  PRMT R34, RZ, 0x7610, R34 ;  /* 0x00007610ff227816 */ /* 0x000fc60000000022 */
[----:B------:R-:W2:Y:S04]  /*0560*/  @!P0 LDG.E.EF R37, [R32.64] ;  /* 0x0000000420258981 */ /* 0x000ea8000c0e1900 */
[----:B------:R1:W3:Y:S01]  /*0570*/  LDG.E.EL.U16 R24, [R24.64+0x1000] ;  /* 0x0010000418187981 */ /* 0x0002e2000c2e1500 */
[----:B0-----:R-:W-:-:S03]  /*0580*/  IMAD.WIDE R30, R21, R10, c[0x0][0x160] ;  /* 0x00005800151e7625 */ /* 0x001fc600078e020a */
[----:B------:R3:W4:Y:S04]  /*0590*/  LDG.E.EL.U16 R23, [R22.64+0x1000] ;  /* 0x0010000416177981 */ /* 0x000728000c2e1500 */
[----:B------:R-:W5:Y:S04]  /*05a0*/  LDG.E.EL.U16 R36, [R8.64+0x4000] ;  /* 0x0040000408247981 */ /* 0x000f68000c2e1500 */
[----:B------:R-:W5:Y:S04]  /*05b0*/  LDG.E.EL R35, [R4.64+0x8000] ;  /* 0x0080000404237981 */ /* 0x000f68000c2e1900 */
[----:B------:R0:W5:Y:S01]  /*05c0*/  @!P0 LDG.E.EF.U16 R34, [R30.64] ;  /* 0x000000041e228981 */ /* 0x000162000c0e1500 */
[----:B------:R-:W-:-:S05]  /*05d0*/  IMAD.MOV.U32 R29, RZ, RZ, 0x40000000 ;  /* 0x40000000ff1d7424 */ /* 0x000fca00078e00ff */
[----:B------:R-:W-:Y:S01]  /*05e0*/  FSEL R29, R29, 1, !P0 ;  /* 0x3f8000001d1d7808 */ /* 0x000fe20004000000 */
[----:B------:R-:W-:-:S05]  /*05f0*/  IMAD.MOV.U32 R0, RZ, RZ, 0x40400000 ;  /* 0x40400000ff007424 */ /* 0x000fca00078e00ff */
[----:B------:R-:W0:Y:S01]  /*0600*/  MUFU.RCP R29, R29 ;  /* 0x0000001d001d7308 */ /* 0x000e220000001000 */
[----:B-1----:R-:W-:Y:S02]  /*0610*/  FSEL R25, R27, RZ, !P0 ;  /* 0x000000ff1b197208 */ /* 0x002fe40004000000 */
[----:B------:R-:W-:-:S03]  /*0620*/  FSEL R27, R0, 1, !P0 ;  /* 0x3f800000001b7808 */ /* 0x000fc60004000000 */
[----:B------:R-:W-:-:S03]  /*0630*/  FADD R0, -R25, R28 ;  /* 0x0000001c19007221 */ /* 0x000fc60000000100 */
[----:B------:R-:W1:Y:S01]  /*0640*/  MUFU.RCP R27, R27 ;  /* 0x0000001b001b7308 */ /* 0x000e620000001000 */
[----:B0-----:R-:W-:-:S05]  /*0650*/  FFMA R25, R0, R29, R25 ;  /* 0x0000001d00197223 */ /* 0x001fca0000000019 */
[----:B------:R-:W-:Y:S01]  /*0660*/  FSEL R31, R25, RZ, !P0 ;  /* 0x000000ff191f7208 */ /* 0x000fe20004000000 */
[----:B------:R-:W-:Y:S01]  /*0670*/  FADD R25, R28, -R25 ;  /* 0x800000191c197221 */ /* 0x000fe20000000000 */
[----:B--2---:R-:W-:Y:S01]  /*0680*/  I2FP.F32.S32 R37, R37 ;  /* 0x0000002500257245 */ /* 0x004fe20000201400 */
[----:B---3--:R-:W-:-:S04]  /*0690*/  IMAD.U32 R22, R24, 0x10000, RZ ;  /* 0x0001000018167824 */ /* 0x008fc800078e00ff */
[----:B------:R-:W-:Y:S01]  /*06a0*/  FMUL R37, R26, R37 ;  /* 0x000000251a257220 */ /* 0x000fe20000400000 */
[----:B------:R-:W-:Y:S01]  /*06b0*/  FSEL R24, RZ, 3, P0 ;  /* 0x40400000ff187808 */ /* 0x000fe20000000000 */
[----:B----4-:R-:W-:Y:S02]  /*06c0*/  IMAD.U32 R23, R23, 0x10000, RZ ;  /* 0x0001000017177824 */ /* 0x010fe400078e00ff */
[----:B-----5:R-:W-:Y:S02]  /*06d0*/  IMAD.U32 R36, R36, 0x10000, RZ ;  /* 0x0001000024247824 */ /* 0x020fe400078e00ff */
[----:B------:R-:W-:Y:S01]  /*06e0*/  FFMA R23, R22, R37, R23 ;  /* 0x0000002516177223 */ /* 0x000fe20000000017 */
[----:B------:R-:W-:Y:S01]  /*06f0*/  FADD R22, R24, R24 ;  /* 0x0000001818167221 */ /* 0x000fe20000000000 */
[----:B------:R-:W-:Y:S01]  /*0700*/  FADD R36, R35, R36 ;  /* 0x0000002423247221 */ /* 0x000fe20000000000 */
[----:B------:R-:W-:-:S03]  /*0710*/  IMAD.U32 R34, R34, 0x10000, RZ ;  /* 0x0001000022227824 */ /* 0x000fc600078e00ff */
[C---:B------:R-:W-:Y:S01]  /*0720*/  FSETP.GEU.AND P2, PT, |R22|.reuse, 1.175494350822287508e-38, PT ;  /* 0x008000001600780b */ /* 0x040fe20003f4e200 */
[----:B------:R-:W-:Y:S01]  /*0730*/  FFMA R23, R23, R36, R34 ;  /* 0x0000002417177223 */ /* 0x000fe20000000022 */
[C---:B------:R-:W-:Y:S01]  /*0740*/  FMUL R29, R22.reuse, 0.25 ;  /* 0x3e800000161d7820 */ /* 0x040fe20000400000 */
[----:B------:R-:W-:Y:S02]  /*0750*/  FSETP.GT.AND P1, PT, |R22|, 8.50705917302346158658e+37, PT ;  /* 0x7e8000001600780b */ /* 0x000fe40003f24200 */
[----:B------:R-:W-:-:S04]  /*0760*/  FADD R26, -R31, R23 ;  /* 0x000000171f1a7221 */ /* 0x000fc80000000100 */
[----:B-1----:R-:W-:Y:S01]  /*0770*/  FFMA R28, R26, R27, R31 ;  /* 0x0000001b1a1c7223 */ /* 0x002fe2000000001f */
[----:B------:R-:W-:Y:S01]  /*0780*/  FSEL R27, R29, R22, P1 ;  /* 0x000000161d1b7208 */ /* 0x000fe20000800000 */
[----:B------:R-:W-:Y:S02]  /*0790*/  FFMA R31, R0, R25, RZ ;  /* 0x00000019001f7223 */ /* 0x000fe400000000ff */
[----:B------:R-:W-:Y:S01]  /*07a0*/  FADD R25, R23, -R28 ;  /* 0x8000001c17197221 */ /* 0x000fe20000000000 */
[----:B------:R-:W-:Y:S01]  /*07b0*/  FSEL R35, R28, RZ, !P0 ;  /* 0x000000ff1c237208 */ /* 0x000fe20004000000 */
[----:B------:R-:W-:Y:S02]  /*07c0*/  @!P2 FMUL R27, R27, 16777216 ;  /* 0x4b8000001b1ba820 */ /* 0x000fe40000400000 */
[----:B------:R-:W-:Y:S02]  /*07d0*/  FFMA R25, R26, R25, R31 ;  /* 0x000000191a197223 */ /* 0x000fe4000000001f */
[----:B------:R-:W0:Y:S02]  /*07e0*/  SHFL.BFLY PT, R26, R35, 0x10, 0x1f ;  /* 0x0e001f00231a7f89 */ /* 0x000e2400000e0000 */
[----:B------:R-:W1:Y:S01]  /*07f0*/  MUFU.RCP R27, R27 ;  /* 0x0000001b001b7308 */ /* 0x000e620000001000 */
[----:B------:R-:W-:Y:S01]  /*0800*/  FSEL R32, R25, RZ, !P0 ;  /* 0x000000ff19207208 */ /* 0x000fe20004000000 */
[----:B------:R-:W-:Y:S01]  /*0810*/  FMUL R31, R24, 0.25 ;  /* 0x3e800000181f7820 */ /* 0x000fe20000400000 */
[----:B------:R-:W-:-:S03]  /*0820*/  FADD R0, R22, R22 ;  /* 0x0000001616007221 */ /* 0x000fc60000000000 */
[----:B------:R-:W2:Y:S01]  /*0830*/  SHFL.BFLY PT, R25, R32, 0x10, 0x1f ;  /* 0x0e001f0020197f89 */ /* 0x000ea200000e0000 */
[----:B------:R-:W-:Y:S02]  /*0840*/  FSEL R28, R31, R24, P1 ;  /* 0x000000181f1c7208 */ /* 0x000fe40000800000 */
[----:B------:R-:W-:-:S03]  /*0850*/  FSETP.GEU.AND P3, PT, |R0|, 1.175494350822287508e-38, PT ;  /* 0x008000000000780b */ /* 0x000fc60003f6e200 */
[----:B------:R-:W-:Y:S01]  /*0860*/  @!P2 FMUL R28, R28, 16777216 ;  /* 0x4b8000001c1ca820 */ /* 0x000fe20000400000 */
[----:B------:R-:W-:Y:S01]  /*0870*/  FSETP.NEU.AND P2, PT, R22, RZ, PT ;  /* 0x000000ff1600720b */ /* 0x000fe20003f4d000 */
[C---:B------:R-:W-:Y:S02]  /*0880*/  FMUL R33, R0.reuse, 0.25 ;  /* 0x3e80000000217820 */ /* 0x040fe40000400000 */
[----:B-1----:R-:W-:Y:S01]  /*0890*/  FMUL R28, R27, R28 ;  /* 0x0000001c1b1c7220 */ /* 0x002fe20000400000 */
[----:B------:R-:W-:-:S04]  /*08a0*/  FSETP.GT.AND P1, PT, |R0|, 8.50705917302346158658e+37, PT ;  /* 0x7e8000000000780b */ /* 0x000fc80003f24200 */
[----:B------:R-:W-:Y:S01]  /*08b0*/  FSEL R27, R28, RZ, P2 ;  /* 0x000000ff1c1b7208 */ /* 0x000fe20001000000 */
[----:B0-----:R-:W-:Y:S01]  /*08c0*/  FADD R26, -R35, R26 ;  /* 0x0000001a231a7221 */ /* 0x001fe20000000100 */
[----:B------:R-:W-:-:S03]  /*08d0*/  FSEL R30, R33, R0, P1 ;  /* 0x00000000211e7208 */ /* 0x000fc60000800000 */
[C---:B------:R-:W-:Y:S01]  /*08e0*/  FMUL R31, R26.reuse, R26 ;  /* 0x0000001a1a1f7220 */ /* 0x040fe20000400000 */
[----:B------:R-:W-:Y:S01]  /*08f0*/  FFMA R26, R26, R27, R35 ;  /* 0x0000001b1a1a7223 */ /* 0x000fe20000000023 */
[----:B------:R-:W-:Y:S01]  /*0900*/  @!P3 FMUL R30, R30, 16777216 ;  /* 0x4b8000001e1eb820 */ /* 0x000fe20000400000 */
[----:B--2---:R-:W-:Y:S01]  /*0910*/  FADD R28, R32, R25 ;  /* 0x00000019201c7221 */ /* 0x004fe20000000000 */
[----:B------:R-:W-:Y:S02]  /*0920*/  FMUL R31, R24, R31 ;  /* 0x0000001f181f7220 */ /* 0x000fe40000400000 */
[----:B------:R-:W0:Y:S02]  /*0930*/  SHFL.BFLY PT, R25, R26, 0x8, 0x1f ;  /* 0x0d001f001a197f89 */ /* 0x000e2400000e0000 */
[----:B------:R-:W1:Y:S01]  /*0940*/  MUFU.RCP R30, R30 ;  /* 0x0000001e001e7308 */ /* 0x000e620000001000 */
[----:B------:R-:W-:Y:S01]  /*0950*/  FFMA R28, R27, R31, R28 ;  /* 0x0000001f1b1c7223 */ /* 0x000fe2000000001c */
[----:B------:R-:W-:Y:S01]  /*0960*/  FSEL R29, R29, R22, P1 ;  /* 0x000000161d1d7208 */ /* 0x000fe20000800000 */
[----:B------:R-:W-:-:S03]  /*0970*/  FADD R24, R0, R0 ;  /* 0x0000000000187221 */ /* 0x000fc60000000000 */
[----:B------:R-:W2:Y:S01]  /*0980*/  SHFL.BFLY PT, R27, R28, 0x8, 0x1f ;  /* 0x0d001f001c1b7f89 */ /* 0x000ea200000e0000 */
[----:B------:R-:W-:Y:S01]  /*0990*/  @!P3 FMUL R29, R29, 16777216 ;  /* 0x4b8000001d1db820 */ /* 0x000fe20000400000 */
[C---:B------:R-:W-:Y:S01]  /*09a0*/  FSETP.GEU.AND P3, PT, |R24|.reuse, 1.175494350822287508e-38, PT ;  /* 0x008000001800780b */ /* 0x040fe20003f6e200 */
[----:B------:R-:W-:Y:S01]  /*09b0*/  FMUL R31, R24, 0.25 ;  /* 0x3e800000181f7820 */ /* 0x000fe20000400000 */
[----:B------:R-:W-:Y:S02]  /*09c0*/  FSETP.NEU.AND P2, PT, R0, RZ, PT ;  /* 0x000000ff0000720b */ /* 0x000fe40003f4d000 */
[----:B------:R-:W-:Y:S01]  /*09d0*/  FSETP.GT.AND P1, PT, |R24|, 8.50705917302346158658e+37, PT ;  /* 0x7e8000001800780b */ /* 0x000fe20003f24200 */
[----:B-1----:R-:W-:-:S03]  /*09e0*/  FMUL R29, R30, R29 ;  /* 0x0000001d1e1d7220 */ /* 0x002fc60000400000 */
[----:B------:R-:W-:Y:S02]  /*09f0*/  FSEL R30, R31, R24, P1 ;  /* 0x000000181f1e7208 */ /* 0x000fe40000800000 */
[----:B------:R-:W-:Y:S01]  /*0a00*/  FSEL R29, R29, RZ, P2 ;  /* 0x000000ff1d1d7208 */ /* 0x000fe20001000000 */
[----:B0-----:R-:W-:Y:S02]  /*0a10*/  FADD R25, -R26, R25 ;  /* 0x000000191a197221 */ /* 0x001fe40000000100 */
[----:B------:R-:W-:Y:S02]  /*0a20*/  @!P3 FMUL R30, R30, 16777216 ;  /* 0x4b8000001e1eb820 */ /* 0x000fe40000400000 */
[C---:B------:R-:W-:Y:S01]  /*0a30*/  FFMA R26, R25.reuse, R29, R26 ;  /* 0x0000001d191a7223 */ /* 0x040fe2000000001a */
[----:B------:R-:W-:Y:S01]  /*0a40*/  FMUL R25, R25, R25 ;  /* 0x0000001919197220 */ /* 0x000fe20000400000 */
[----:B--2---:R-:W-:-:S03]  /*0a50*/  FADD R28, R28, R27 ;  /* 0x0000001b1c1c7221 */ /* 0x004fc60000000000 */
[----:B------:R-:W-:Y:S01]  /*0a60*/  FMUL R25, R22, R25 ;  /* 0x0000001916197220 */ /* 0x000fe20000400000 */
[----:B------:R-:W0:Y:S01]  /*0a70*/  SHFL.BFLY PT, R27, R26, 0x4, 0x1f ;  /* 0x0c801f001a1b7f89 */ /* 0x000e2200000e0000 */
[----:B------:R-:W1:Y:S02]  /*0a80*/  MUFU.RCP R30, R30 ;  /* 0x0000001e001e7308 */ /* 0x000e640000001000 */
[----:B------:R-:W-:Y:S01]  /*0a90*/  FFMA R25, R29, R25, R28 ;  /* 0x000000191d197223 */ /* 0x000fe2000000001c */
[----:B------:R-:W-:-:S04]  /*0aa0*/  FSEL R33, R33, R0, P1 ;  /* 0x0000000021217208 */ /* 0x000fc80000800000 */
[----:B------:R-:W2:Y:S01]  /*0ab0*/  SHFL.BFLY PT, R28, R25, 0x4, 0x1f ;  /* 0x0c801f00191c7f89 */ /* 0x000ea200000e0000 */
[----:B------:R-:W-:Y:S01]  /*0ac0*/  @!P3 FMUL R33, R33, 16777216 ;  /* 0x4b8000002121b820 */ /* 0x000fe20000400000 */
[C---:B------:R-:W-:Y:S01]  /*0ad0*/  FADD R22, R24.reuse, R24 ;  /* 0x0000001818167221 */ /* 0x040fe20000000000 */
[----:B------:R-:W-:Y:S02]  /*0ae0*/  FSETP.NEU.AND P1, PT, R24, RZ, PT ;  /* 0x000000ff1800720b */ /* 0x000fe40003f2d000 */
[----:B-1----:R-:W-:Y:S02]  /*0af0*/  FMUL R33, R30, R33 ;  /* 0x000000211e217220 */ /* 0x002fe40000400000 */
[C---:B------:R-:W-:Y:S01]  /*0b00*/  FSETP.GEU.AND P2, PT, |R22|.reuse, 1.175494350822287508e-38, PT ;  /* 0x008000001600780b */ /* 0x040fe20003f4e200 */
[----:B------:R-:W-:Y:S02]  /*0b10*/  FMUL R29, R22, 0.25 ;  /* 0x3e800000161d7820 */ /* 0x000fe40000400000 */
[----:B------:R-:W-:Y:S01]  /*0b20*/  FSEL R33, R33, RZ, P1 ;  /* 0x000000ff21217208 */ /* 0x000fe20000800000 */
[----:B0-----:R-:W-:Y:S01]  /*0b30*/  FADD R27, -R26, R27 ;  /* 0x0000001b1a1b7221 */ /* 0x001fe20000000100 */
[----:B------:R-:W-:-:S03]  /*0b40*/  FSETP.GT.AND P1, PT, |R22|, 8.50705917302346158658e+37, PT ;  /* 0x7e8000001600780b */ /* 0x000fc60003f24200 */
[C---:B------:R-:W-:Y:S01]  /*0b50*/  FFMA R26, R27.reuse, R33, R26 ;  /* 0x000000211b1a7223 */ /* 0x040fe2000000001a */
[----:B------:R-:W-:Y:S01]  /*0b60*/  FMUL R27, R27, R27 ;  /* 0x0000001b1b1b7220 */ /* 0x000fe20000400000 */
[----:B------:R-:W-:Y:S01]  /*0b70*/  FSEL R30, R29, R22, P1 ;  /* 0x000000161d1e7208 */ /* 0x000fe20000800000 */
[----:B--2---:R-:W-:Y:S02]  /*0b80*/  FADD R28, R25, R28 ;  /* 0x0000001c191c7221 */ /* 0x004fe40000000000 */
[----:B------:R-:W-:Y:S01]  /*0b90*/  FMUL R27, R0, R27 ;  /* 0x0000001b001b7220 */ /* 0x000fe20000400000 */
[----:B------:R-:W0:Y:S01]  /*0ba0*/  SHFL.BFLY PT, R25, R26, 0x2, 0x1f ;  /* 0x0c401f001a197f89 */ /* 0x000e2200000e0000 */
[----:B------:R-:W-:Y:S02]  /*0bb0*/  @!P2 FMUL R30, R30, 16777216 ;  /* 0x4b8000001e1ea820 */ /* 0x000fe40000400000 */
[----:B------:R-:W-:-:S04]  /*0bc0*/  FFMA R27, R33, R27, R28 ;  /* 0x0000001b211b7223 */ /* 0x000fc8000000001c */
[----:B------:R-:W1:Y:S01]  /*0bd0*/  MUFU.RCP R30, R30 ;  /* 0x0000001e001e7308 */ /* 0x000e620000001000 */
[----:B------:R-:W2:Y:S01]  /*0be0*/  SHFL.BFLY PT, R0, R27, 0x2, 0x1f ;  /* 0x0c401f001b007f89 */ /* 0x000ea200000e0000 */
[----:B------:R-:W-:-:S05]  /*0bf0*/  FSEL R31, R31, R24, P1 ;  /* 0x000000181f1f7208 */ /* 0x000fca0000800000 */
[----:B------:R-:W-:Y:S01]  /*0c00*/  @!P2 FMUL R31, R31, 16777216 ;  /* 0x4b8000001f1fa820 */ /* 0x000fe20000400000 */
[C---:B------:R-:W-:Y:S01]  /*0c10*/  FADD R35, R22.reuse, R22 ;  /* 0x0000001616237221 */ /* 0x040fe20000000000 */
[----:B------:R-:W-:Y:S02]  /*0c20*/  FSETP.NEU.AND P1, PT, R22, RZ, PT ;  /* 0x000000ff1600720b */ /* 0x000fe40003f2d000 */
[----:B-1----:R-:W-:Y:S01]  /*0c30*/  FMUL R31, R30, R31 ;  /* 0x0000001f1e1f7220 */ /* 0x002fe20000400000 */
[----:B0-----:R-:W-:Y:S01]  /*0c40*/  FADD R25, -R26, R25 ;  /* 0x000000191a197221 */ /* 0x001fe20000000100 */
[----:B------:R-:W-:-:S03]  /*0c50*/  FSETP.GEU.AND P2, PT, |R35|, 1.175494350822287508e-38, PT ;  /* 0x008000002300780b */ /* 0x000fc60003f4e200 */
[----:B------:R-:W-:Y:S01]  /*0c60*/  FMUL R33, R25, R25 ;  /* 0x0000001919217220 */ /* 0x000fe20000400000 */
[----:B------:R-:W-:Y:S01]  /*0c70*/  FSEL R31, R31, RZ, P1 ;  /* 0x000000ff1f1f7208 */ /* 0x000fe20000800000 */
[----:B--2---:R-:W-:Y:S02]  /*0c80*/  FADD R0, R27, R0 ;  /* 0x000000001b007221 */ /* 0x004fe40000000000 */
[----:B------:R-:W-:Y:S01]  /*0c90*/  FMUL R33, R24, R33 ;  /* 0x0000002118217220 */ /* 0x000fe20000400000 */
[C---:B------:R-:W-:Y:S01]  /*0ca0*/  FMUL R24, R35.reuse, 0.25 ;  /* 0x3e80000023187820 */ /* 0x040fe20000400000 */
[----:B------:R-:W-:Y:S01]  /*0cb0*/  FSETP.GT.AND P1, PT, |R35|, 8.50705917302346158658e+37, PT ;  /* 0x7e8000002300780b */ /* 0x000fe20003f24200 */
[----:B------:R-:W-:Y:S01]  /*0cc0*/  FFMA R25, R25, R31, R26 ;  /* 0x0000001f19197223 */ /* 0x000fe2000000001a */
[----:B------:R-:W-:Y:S02]  /*0cd0*/  FFMA R0, R31, R33, R0 ;  /* 0x000000211f007223 */ /* 0x000fe40000000000 */
[----:B------:R-:W-:-:S02]  /*0ce0*/  FSEL R26, R24, R35, P1 ;  /* 0x00000023181a7208 */ /* 0x000fc40000800000 */
[----:B------:R-:W0:Y:S04]  /*0cf0*/  SHFL.BFLY PT, R24, R25, 0x1, 0x1f ;  /* 0x0c201f0019187f89 */ /* 0x000e2800000e0000 */
[----:B------:R-:W1:Y:S01]  /*0d00*/  SHFL.BFLY PT, R27, R0, 0x1, 0x1f ;  /* 0x0c201f00001b7f89 */ /* 0x000e6200000e0000 */
[----:B------:R-:W-:-:S06]  /*0d10*/  @!P2 FMUL R26, R26, 16777216 ;  /* 0x4b8000001a1aa820 */ /* 0x000fcc0000400000 */
[----:B------:R-:W2:Y:S01]  /*0d20*/  MUFU.RCP R26, R26 ;  /* 0x0000001a001a7308 */ /* 0x000ea20000001000 */
[----:B------:R-:W-:-:S05]  /*0d30*/  FSEL R29, R29, R22, P1 ;  /* 0x000000161d1d7208 */ /* 0x000fca0000800000 */
[----:B------:R-:W-:Y:S01]  /*0d40*/  @!P2 FMUL R29, R29, 16777216 ;  /* 0x4b8000001d1da820 */ /* 0x000fe20000400000 */
[----:B------:R-:W-:Y:S02]  /*0d50*/  FSETP.NEU.AND P1, PT, R35, RZ, PT ;  /* 0x000000ff2300720b */ /* 0x000fe40003f2d000 */
[----:B------:R-:W-:Y:S01]  /*0d60*/  LOP3.LUT P3, RZ, R14, 0x1f, RZ, 0xc0, !PT ;  /* 0x0000001f0eff7812 */ /* 0x000fe2000786c0ff */
[----:B0-----:R-:W-:Y:S01]  /*0d70*/  FADD R24, -R25, R24 ;  /* 0x0000001819187221 */ /* 0x001fe20000000100 */
[----:B--2---:R-:W-:Y:S01]  /*0d80*/  FMUL R29, R26, R29 ;  /* 0x0000001d1a1d7220 */ /* 0x004fe20000400000 */
[----:B-1----:R-:W-:Y:S01]  /*0d90*/  FADD R28, R0, R27 ;  /* 0x0000001b001c7221 */ /* 0x002fe20000000000 */
[----:B------:R-:W-:Y:S01]  /*0da0*/  F2FP.BF16.PACK_AB R27, RZ, R23 ;  /* 0x00000017ff1b723e */ /* 0x000fe200000010ff */
[----:B------:R-:W-:Y:S01]  /*0db0*/  FMUL R23, R24, R24 ;  /* 0x0000001818177220 */ /* 0x000fe20000400000 */
[----:B------:R-:W-:Y:S02]  /*0dc0*/  SHF.R.U32.HI R0, RZ, 0x3, R14 ;  /* 0x00000003ff007819 */ /* 0x000fe4000001160e */
[----:B------:R-:W-:Y:S01]  /*0dd0*/  FSEL R29, R29, RZ, P1 ;  /* 0x000000ff1d1d7208 */ /* 0x000fe20000800000 */
[----:B------:R-:W-:Y:S01]  /*0de0*/  FMUL R26, R22, R23 ;  /* 0x00000017161a7220 */ /* 0x000fe20000400000 */
[----:B------:R-:W-:Y:S01]  /*0df0*/  PRMT R30, R27, 0x7610, R30 ;  /* 0x000076101b1e7816 */ /* 0x000fe2000000001e */
[----:B------:R-:W-:Y:S01]  /*0e00*/  IMAD.WIDE R22, R21, R10, c[0x0][0x1a0] ;  /* 0x0000680015167625 */ /* 0x000fe200078e020a */
[----:B------:R-:W-:Y:S01]  /*0e10*/  LOP3.LUT R0, R0, 0x7c, RZ, 0xc0, !PT ;  /* 0x0000007c00007812 */ /* 0x000fe200078ec0ff */
[----:B------:R-:W-:Y:S01]  /*0e20*/  FFMA R27, R24, R29, R25 ;  /* 0x0000001d181b7223 */ /* 0x000fe20000000019 */
[----:B------:R-:W-:-:S02]  /*0e30*/  FFMA R31, R29, R26, R28 ;  /* 0x0000001a1d1f7223 */ /* 0x000fc4000000001c */
[----:B------:R-:W-:Y:S04]  /*0e40*/  @!P0 STG.E.U16 [R22.64], R30 ;  /* 0x0000001e16008986 */ /* 0x000fe8000c101504 */
[----:B------:R-:W-:Y:S04]  /*0e50*/  @!P3 STS [R0+0x100], R35 ;  /* 0x000100230000b388 */ /* 0x000fe80000000800 */
[----:B------:R-:W-:Y:S04]  /*0e60*/  @!P3 STS [R0], R27 ;  /* 0x0000001b0000b388 */ /* 0x000fe80000000800 */
[----:B------:R-:W-:Y:S04]  /*0e70*/  @!P3 STS [R0+0x80], R31 ;  /* 0x0000801f0000b388 */ /* 0x000fe80000000800 */
[----:B------:R-:W-:Y:S01]  /*0e80*/  BAR.SYNC.DEFER_BLOCKING 0x0 ;  /* 0x0000000000007b1d */ /* 0x000fe20000010000 */
[----:B------:R-:W-:-:S13]  /*0e90*/  ISETP.GE.AND P2, PT, R14, 0x20, PT ;  /* 0x000000200e00780c */ /* 0x000fda0003f46270 */
[----:B------:R-:W0:Y:S04]  /*0ea0*/  @!P2 LDS R18, [R14.X4+0x100] ;  /* 0x000100000e12a984 */ /* 0x000e280000004800 */
[----:B------:R-:W-:Y:S04]  /*0eb0*/  @!P2 LDS R20, [R14.X4] ;  /* 0x000000000e14a984 */ /* 0x000fe80000004800 */
[----:B------:R-:W-:Y:S04]  /*0ec0*/  @!P2 LDS R16, [R14.X4+0x80] ;  /* 0x000080000e10a984 */ /* 0x000fe80000004800 */
[----:B0-----:R-:W0:Y:S02]  /*0ed0*/  SHFL.BFLY PT, R29, R18, 0x10, 0x1f ;  /* 0x0e001f00121d7f89 */ /* 0x001e2400000e0000 */
[----:B0-----:R-:W-:-:S05]  /*0ee0*/  FADD R26, R18, R29 ;  /* 0x0000001d121a7221 */ /* 0x001fca0000000000 */
[C---:B------:R-:W-:Y:S01]  /*0ef0*/  FSETP.GEU.AND P4, PT, |R26|.reuse, 1.175494350822287508e-38, PT ;  /* 0x008000001a00780b */ /* 0x040fe20003f8e200 */
[C---:B------:R-:W-:Y:S01]  /*0f00*/  FMUL R25, R26.reuse, 0.25 ;  /* 0x3e8000001a197820 */ /* 0x040fe20000400000 */
[----:B------:R-:W-:Y:S01]  /*0f10*/  FSETP.GT.AND P1, PT, |R26|, 8.50705917302346158658e+37, PT ;  /* 0x7e8000001a00780b */ /* 0x000fe20003f24200 */
[----:B------:R-:W0:Y:S03]  /*0f20*/  SHFL.BFLY PT, R33, R26, 0x8, 0x1f ;  /* 0x0d001f001a217f89 */ /* 0x000e2600000e0000 */
[----:B------:R-:W-:Y:S02]  /*0f30*/  FSEL R28, R25, R26, P1 ;  /* 0x0000001a191c7208 */ /* 0x000fe40000800000 */
[----:B------:R-:W1:Y:S05]  /*0f40*/  SHFL.BFLY PT, R25, R20, 0x10, 0x1f ;  /* 0x0e001f0014197f89 */ /* 0x000e6a00000e0000 */
[----:B------:R-:W-:-:S06]  /*0f50*/  @!P4 FMUL R28, R28, 16777216 ;  /* 0x4b8000001c1cc820 */ /* 0x000fcc0000400000 */
[----:B------:R-:W2:Y:S01]  /*0f60*/  MUFU.RCP R28, R28 ;  /* 0x0000001c001c7308 */ /* 0x000ea20000001000 */
[----:B------:R-:W3:Y:S01]  /*0f70*/  SHFL.BFLY PT, R27, R16, 0x10, 0x1f ;  /* 0x0e001f00101b7f89 */ /* 0x000ee200000e0000 */
[----:B------:R-:W-:Y:S01]  /*0f80*/  @P1 FMUL R29, R29, 0.25 ;  /* 0x3e8000001d1d1820 */ /* 0x000fe20000400000 */
[----:B0-----:R-:W-:-:S03]  /*0f90*/  FADD R24, R26, R33 ;  /* 0x000000211a187221 */ /* 0x001fc60000000000 */
[----:B------:R-:W-:Y:S01]  /*0fa0*/  @!P4 FMUL R29, R29, 16777216 ;  /* 0x4b8000001d1dc820 */ /* 0x000fe20000400000 */
[----:B------:R-:W-:Y:S02]  /*0fb0*/  FSETP.NEU.AND P4, PT, R26, RZ, PT ;  /* 0x000000ff1a00720b */ /* 0x000fe40003f8d000 */
[C---:B------:R-:W-:Y:S01]  /*0fc0*/  FSETP.GEU.AND P5, PT, |R24|.reuse, 1.175494350822287508e-38, PT ;  /* 0x008000001800780b */ /* 0x040fe20003fae200 */
[----:B------:R-:W-:Y:S01]  /*0fd0*/  FMUL R31, R24, 0.25 ;  /* 0x3e800000181f7820 */ /* 0x000fe20000400000 */
[----:B--2---:R-:W-:Y:S01]  /*0fe0*/  FMUL R29, R28, R29 ;  /* 0x0000001d1c1d7220 */ /* 0x004fe20000400000 */
[----:B------:R-:W-:Y:S01]  /*0ff0*/  FSETP.GT.AND P1, PT, |R24|, 8.50705917302346158658e+37, PT ;  /* 0x7e8000001800780b */ /* 0x000fe20003f24200 */
[----:B------:R-:W0:Y:S01]  /*1000*/  SHFL.BFLY PT, R35, R24, 0x4, 0x1f ;  /* 0x0c801f0018237f89 */ /* 0x000e2200000e0000 */
[----:B-1----:R-:W-:Y:S02]  /*1010*/  FADD R25, -R20, R25 ;  /* 0x0000001914197221 */ /* 0x002fe40000000100 */
[----:B------:R-:W-:-:S02]  /*1020*/  FSEL R29, R29, RZ, P4 ;  /* 0x000000ff1d1d7208 */ /* 0x000fc40002000000 */
[----:B------:R-:W-:Y:S01]  /*1030*/  FSEL R28, R31, R24, P1 ;  /* 0x000000181f1c7208 */ /* 0x000fe20000800000 */
[C---:B------:R-:W-:Y:S02]  /*1040*/  FMUL R31, R25.reuse, R25 ;  /* 0x00000019191f7220 */ /* 0x040fe40000400000 */
[----:B------:R-:W-:Y:S02]  /*1050*/  FFMA R20, R25, R29, R20 ;  /* 0x0000001d19147223 */ /* 0x000fe40000000014 */
[----:B------:R-:W-:Y:S01]  /*1060*/  @!P5 FMUL R28, R28, 16777216 ;  /* 0x4b8000001c1cd820 */ /* 0x000fe20000400000 */
[----:B---3--:R-:W-:Y:S01]  /*1070*/  FADD R16, R16, R27 ;  /* 0x0000001b10107221 */ /* 0x008fe20000000000 */
[----:B------:R-:W-:Y:S01]  /*1080*/  FMUL R31, R18, R31 ;  /* 0x0000001f121f7220 */ /* 0x000fe20000400000 */
[----:B------:R-:W1:Y:S03]  /*1090*/  SHFL.BFLY PT, R25, R20, 0x8, 0x1f ;  /* 0x0d001f0014197f89 */ /* 0x000e6600000e0000 */
[----:B------:R-:W2:Y:S01]  /*10a0*/  MUFU.RCP R28, R28 ;  /* 0x0000001c001c7308 */ /* 0x000ea20000001000 */
[----:B------:R-:W-:Y:S01]  /*10b0*/  FFMA R31, R29, R31, R16 ;  /* 0x0000001f1d1f7223 */ /* 0x000fe20000000010 */
[----:B------:R-:W-:-:S04]  /*10c0*/  @P1 FMUL R33, R33, 0.25 ;  /* 0x3e80000021211820 */ /* 0x000fc80000400000 */
[----:B------:R-:W3:Y:S01]  /*10d0*/  SHFL.BFLY PT, R18, R31, 0x8, 0x1f ;  /* 0x0d001f001f127f89 */ /* 0x000ee200000e0000 */
[C---:B0-----:R-:W-:Y:S01]  /*10e0*/  FADD R16, R24.reuse, R35 ;  /* 0x0000002318107221 */ /* 0x041fe20000000000 */
[----:B------:R-:W-:Y:S01]  /*10f0*/  @!P5 FMUL R33, R33, 16777216 ;  /* 0x4b8000002121d820 */ /* 0x000fe20000400000 */
[----:B------:R-:W-:-:S03]  /*1100*/  FSETP.NEU.AND P4, PT, R24, RZ, PT ;  /* 0x000000ff1800720b */ /* 0x000fc60003f8d000 */
[C---:B------:R-:W-:Y:S01]  /*1110*/  FSETP.GEU.AND P5, PT, |R16|.reuse, 1.175494350822287508e-38, PT ;  /* 0x008000001000780b */ /* 0x040fe20003fae200 */
[----:B------:R-:W-:Y:S01]  /*1120*/  FMUL R27, R16, 0.25 ;  /* 0x3e800000101b7820 */ /* 0x000fe20000400000 */
[----:B--2---:R-:W-:Y:S01]  /*1130*/  FMUL R33, R28, R33 ;  /* 0x000000211c217220 */ /* 0x004fe20000400000 */
[----:B------:R-:W-:Y:S01]  /*1140*/  FSETP.GT.AND P1, PT, |R16|, 8.50705917302346158658e+37, PT ;  /* 0x7e8000001000780b */ /* 0x000fe20003f24200 */
[----:B------:R-:W0:Y:S03]  /*1150*/  SHFL.BFLY PT, R37, R16, 0x2, 0x1f ;  /* 0x0c401f0010257f89 */ /* 0x000e2600000e0000 */
[----:B------:R-:W-:Y:S01]  /*1160*/  FSEL R33, R33, RZ, P4 ;  /* 0x000000ff21217208 */ /* 0x000fe20002000000 */
[----:B-1----:R-:W-:Y:S01]  /*1170*/  FADD R25, -R20, R25 ;  /* 0x0000001914197221 */ /* 0x002fe20000000100 */
[----:B------:R-:W-:-:S03]  /*1180*/  FSEL R28, R27, R16, P1 ;  /* 0x000000101b1c7208 */ /* 0x000fc60000800000 */
[C---:B------:R-:W-:Y:S01]  /*1190*/  FMUL R27, R25.reuse, R25 ;  /* 0x00000019191b7220 */ /* 0x040fe20000400000 */
[----:B------:R-:W-:Y:S01]  /*11a0*/  FFMA R20, R25, R33, R20 ;  /* 0x0000002119147223 */ /* 0x000fe20000000014 */
[----:B------:R-:W-:Y:S01]  /*11b0*/  @!P5 FMUL R28, R28, 16777216 ;  /* 0x4b8000001c1cd820 */ /* 0x000fe20000400000 */
[----:B---3--:R-:W-:Y:S01]  /*11c0*/  FADD R18, R31, R18 ;  /* 0x000000121f127221 */ /* 0x008fe20000000000 */
[----:B------:R-:W-:Y:S02]  /*11d0*/  FMUL R27, R26, R27 ;  /* 0x0000001b1a1b7220 */ /* 0x000fe40000400000 */
[----:B------:R-:W1:Y:S02]  /*11e0*/  SHFL.BFLY PT, R25, R20, 0x4, 0x1f ;  /* 0x0c801f0014197f89 */ /* 0x000e6400000e0000 */
        /* <DEDUP_REMOVED lines=10> */
[----:B------:R-:W-:-:S04]  /*1290*/  FSETP.GT.AND P1, PT, |R18|, 8.50705917302346158658e+37, PT ;  /* 0x7e8000001200780b */ /* 0x000fc80003f24200 */
[----:B------:R-:W-:Y:S01]  /*12a0*/  FSEL R35, R35, RZ, P4 ;  /* 0x000000ff23237208 */ /* 0x000fe20002000000 */
[----:B-1----:R-:W-:Y:S01]  /*12b0*/  FADD R25, -R20, R25 ;  /* 0x0000001914197221 */ /* 0x002fe20000000100 */
[----:B------:R-:W-:Y:S01]  /*12c0*/  FSEL R28, R29, R18, P1 ;  /* 0x000000121d1c7208 */ /* 0x000fe20000800000 */
[----:B------:R-:W0:Y:S02]  /*12d0*/  SHFL.BFLY PT, R31, R18, 0x1, 0x1f ;  /* 0x0c201f00121f7f89 */ /* 0x000e2400000e0000 */
        /* <DEDUP_REMOVED lines=10> */
[----:B------:R-:W-:Y:S01]  /*1380*/  @!P5 FMUL R37, R37, 16777216 ;  /* 0x4b8000002525d820 */ /* 0x000fe20000400000 */
[C---:B------:R-:W-:Y:S01]  /*1390*/  FSETP.NEU.AND P1, PT, R18.reuse, RZ, PT ;  /* 0x000000ff1200720b */ /* 0x040fe20003f2d000 */
[----:B0-----:R-:W-:Y:S02]  /*13a0*/  FADD R33, R18, R31 ;  /* 0x0000001f12217221 */ /* 0x001fe40000000000 */
[----:B--2---:R-:W-:-:S03]  /*13b0*/  FMUL R37, R28, R37 ;  /* 0x000000251c257220 */ /* 0x004fc60000400000 */
[----:B------:R-:W-:Y:S02]  /*13c0*/  FSETP.GEU.AND P4, PT, |R33|, 1.175494350822287508e-38, PT ;  /* 0x008000002100780b */ /* 0x000fe40003f8e200 */
[----:B------:R-:W-:Y:S01]  /*13d0*/  FSEL R37, R37, RZ, P1 ;  /* 0x000000ff25257208 */ /* 0x000fe20000800000 */
[----:B-1----:R-:W-:Y:S01]  /*13e0*/  FADD R25, -R20, R25 ;  /* 0x0000001914197221 */ /* 0x002fe20000000100 */
[C---:B------:R-:W-:Y:S01]  /*13f0*/  FMUL R24, R33.reuse, 0.25 ;  /* 0x3e80000021187820 */ /* 0x040fe20000400000 */
[----:B------:R-:W-:Y:S02]  /*1400*/  FSETP.GT.AND P1, PT, |R33|, 8.50705917302346158658e+37, PT ;  /* 0x7e8000002100780b */ /* 0x000fe40003f24200 */
[C---:B------:R-:W-:Y:S01]  /*1410*/  FMUL R29, R25.reuse, R25 ;  /* 0x00000019191d7220 */ /* 0x040fe20000400000 */
[----:B------:R-:W-:Y:S01]  /*1420*/  FFMA R20, R25, R37, R20 ;  /* 0x0000002519147223 */ /* 0x000fe20000000014 */
[----:B------:R-:W-:Y:S01]  /*1430*/  FSEL R24, R24, R33, P1 ;  /* 0x0000002118187208 */ /* 0x000fe20000800000 */
[----:B---3--:R-:W-:Y:S01]  /*1440*/  FADD R26, R26, R27 ;  /* 0x0000001b1a1a7221 */ /* 0x008fe20000000000 */
[----:B------:R-:W-:-:S02]  /*1450*/  FMUL R29, R16, R29 ;  /* 0x0000001d101d7220 */ /* 0x000fc40000400000 */
[----:B------:R-:W0:Y:S01]  /*1460*/  SHFL.BFLY PT, R25, R20, 0x1, 0x1f ;  /* 0x0c201f0014197f89 */ /* 0x000e2200000e0000 */
[----:B------:R-:W-:Y:S01]  /*1470*/  @!P4 FMUL R24, R24, 16777216 ;  /* 0x4b8000001818c820 */ /* 0x000fe20000400000 */
[----:B------:R-:W-:-:S05]  /*1480*/  FFMA R26, R37, R29, R26 ;  /* 0x0000001d251a7223 */ /* 0x000fca000000001a */
[----:B------:R-:W1:Y:S01]  /*1490*/  SHFL.BFLY PT, R27, R26, 0x1, 0x1f ;  /* 0x0c201f001a1b7f89 */ /* 0x000e6200000e0000 */
[----:B------:R-:W2:Y:S01]  /*14a0*/  MUFU.RCP R24, R24 ;  /* 0x0000001800187308 */ /* 0x000ea20000001000 */
[----:B------:R-:W-:-:S04]  /*14b0*/  @P1 FMUL R31, R31, 0.25 ;  /* 0x3e8000001f1f1820 */ /* 0x000fc80000400000 */
[----:B------:R-:W-:Y:S01]  /*14c0*/  @!P4 FMUL R31, R31, 16777216 ;  /* 0x4b8000001f1fc820 */ /* 0x000fe20000400000 */
[----:B------:R-:W-:Y:S02]  /*14d0*/  FSETP.NEU.AND P4, PT, R33, RZ, PT ;  /* 0x000000ff2100720b */ /* 0x000fe40003f8d000 */
[----:B------:R-:W-:Y:S01]  /*14e0*/  ISETP.LT.AND P1, PT, R14, 0x20, !P3 ;  /* 0x000000200e00780c */ /* 0x000fe20005f21270 */
[----:B0-----:R-:W-:Y:S01]  /*14f0*/  FADD R25, -R20, R25 ;  /* 0x0000001914197221 */ /* 0x001fe20000000100 */
[----:B--2---:R-:W-:-:S03]  /*1500*/  FMUL R31, R24, R31 ;  /* 0x0000001f181f7220 */ /* 0x004fc60000400000 */
[----:B------:R-:W-:Y:S02]  /*1510*/  FMUL R29, R25, R25 ;  /* 0x00000019191d7220 */ /* 0x000fe40000400000 */
[----:B------:R-:W-:Y:S01]  /*1520*/  FSEL R31, R31, RZ, P4 ;  /* 0x000000ff1f1f7208 */ /* 0x000fe20002000000 */
[----:B-1----:R-:W-:Y:S01]  /*1530*/  FADD R16, R26, R27 ;  /* 0x0000001b1a107221 */ /* 0x002fe20000000000 */
[----:B------:R-:W-:-:S03]  /*1540*/  FMUL R29, R18, R29 ;  /* 0x0000001d121d7220 */ /* 0x000fc60000400000 */
[----:B------:R-:W-:Y:S01]  /*1550*/  FFMA R25, R25, R31, R20 ;  /* 0x0000001f19197223 */ /* 0x000fe20000000014 */
[----:B------:R-:W-:Y:S01]  /*1560*/  FFMA R29, R31, R29, R16 ;  /* 0x0000001d1f1d7223 */ /* 0x000fe20000000010 */
[----:B------:R-:W-:Y:S04]  /*1570*/  @P1 STS [R14.X4+0x100], R33 ;  /* 0x000100210e001388 */ /* 0x000fe80000004800 */
[----:B------:R-:W-:Y:S04]  /*1580*/  @P1 STS [R14.X4], R25 ;  /* 0x000000190e001388 */ /* 0x000fe80000004800 */
[----:B------:R-:W-:Y:S04]  /*1590*/  @P1 STS [R14.X4+0x80], R29 ;  /* 0x0000801d0e001388 */ /* 0x000fe80000004800 */
[----:B------:R-:W-:Y:S01]  /*15a0*/  BAR.SYNC.DEFER_BLOCKING 0x0 ;  /* 0x0000000000007b1d */ /* 0x000fe20000010000 */
[----:B------:R-:W-:-:S05]  /*15b0*/  PRMT R20, RZ, 0x7610, R20 ;  /* 0x00007610ff147816 */ /* 0x000fca0000000014 */
[----:B------:R-:W2:Y:S04]  /*15c0*/  LDG.E.EL.U16 R26, [R8.64+0x6000] ;  /* 0x00600004081a7981 */ /* 0x000ea8000c2e1500 */
[----:B------:R-:W3:Y:S04]  /*15d0*/  @!P0 LDG.E.EF.U16 R20, [R2.64] ;  /* 0x0000000402148981 */ /* 0x000ee8000c0e1500 */
[----:B------:R-:W4:Y:S04]  /*15e0*/  LDG.E.EL.U16 R30, [R8.64+0x4800] ;  /* 0x00480004081e7981 */ /* 0x000f28000c2e1500 */
[----:B------:R-:W5:Y:S04]  /*15f0*/  LDG.E.EL R24, [R4.64+0xc000] ;  /* 0x00c0000404187981 */ /* 0x000f68000c2e1900 */
[----:B------:R-:W5:Y:S04]  /*1600*/  LDG.E.EL R28, [R4.64+0x9000] ;  /* 0x00900004041c7981 */ /* 0x000f68000c2e1900 */
[----:B------:R-:W0:Y:S04]  /*1610*/  LDS R18, [0x80] ;  /* 0x00008000ff127984 */ /* 0x000e280000000800 */
[----:B------:R-:W1:Y:S01]  /*1620*/  LDS R16, [RZ] ;  /* 0x00000000ff107984 */ /* 0x000e620000000800 */
[----:B------:R-:W-:-:S04]  /*1630*/  IMAD.MOV.U32 R27, RZ, RZ, 0x39aaaaab ;  /* 0x39aaaaabff1b7424 */ /* 0x000fc800078e00ff */
[----:B0-----:R-:W-:-:S06]  /*1640*/  FFMA R18, R18, R27, 9.9999999747524270788e-07 ;  /* 0x358637bd12127423 */ /* 0x001fcc000000001b */
[----:B------:R-:W0:Y:S01]  /*1650*/  MUFU.RSQ R18, R18 ;  /* 0x0000001200127308 */ /* 0x000e220000001400 */
[----:B--2---:R-:W-:Y:S02]  /*1660*/  IMAD.U32 R27, R26, 0x10000, RZ ;  /* 0x000100001a1b7824 */ /* 0x004fe400078e00ff */
[----:B---3--:R-:W-:Y:S02]  /*1670*/  IMAD.U32 R25, R20, 0x10000, RZ ;  /* 0x0001000014197824 */ /* 0x008fe400078e00ff */
[----:B----4-:R-:W-:Y:S02]  /*1680*/  IMAD.U32 R3, R30, 0x10000, RZ ;  /* 0x000100001e037824 */ /* 0x010fe400078e00ff */
[----:B-1----:R-:W-:Y:S01]  /*1690*/  FADD R25, -R16, R25 ;  /* 0x0000001910197221 */ /* 0x002fe20000000100 */
[----:B-----5:R-:W-:-:S03]  /*16a0*/  FADD R24, R24, R27 ;  /* 0x0000001b18187221 */ /* 0x020fc60000000000 */
[----:B0-----:R-:W-:Y:S01]  /*16b0*/  FMUL R20, R18, R25 ;  /* 0x0000001912147220 */ /* 0x001fe20000400000 */
[----:B------:R-:W-:Y:S01]  /*16c0*/  FADD R27, R28, R3 ;  /* 0x000000031c1b7221 */ /* 0x000fe20000000000 */
[----:B------:R-:W-:-:S04]  /*16d0*/  FADD R3, R24, 1 ;  /* 0x3f80000018037421 */ /* 0x000fc80000000000 */
[----:B------:R-:W-:-:S05]  /*16e0*/  FFMA R20, R20, R3, R27 ;  /* 0x0000000314147223 */ /* 0x000fca000000001b */
[----:B------:R-:W-:Y:S01]  /*16f0*/  F2FP.BF16.PACK_AB R24, RZ, R20 ;  /* 0x00000014ff18723e */ /* 0x000fe200000010ff */
[----:B------:R-:W-:-:S03]  /*1700*/  IMAD.WIDE R2, R15, R10, c[0x0][0x1a8] ;  /* 0x00006a000f027625 */ /* 0x000fc600078e020a */
[----:B------:R-:W-:Y:S02]  /*1710*/  PRMT R30, R24, 0x7610, R30 ;  /* 0x00007610181e7816 */ /* 0x000fe4000000001e */
[----:B------:R-:W-:-:S03]  /*1720*/  PRMT R24, RZ, 0x7610, R24 ;  /* 0x00007610ff187816 */ /* 0x000fc60000000018 */
[----:B------:R0:W-:Y:S04]  /*1730*/  @!P0 STG.E.U16 [R2.64], R30 ;  /* 0x0000001e02008986 */ /* 0x0001e8000c101504 */
[----:B------:R1:W2:Y:S04]  /*1740*/  @!P0 LDG.E.EF.U16 R24, [R6.64] ;  /* 0x0000000406188981 */ /* 0x0002a8000c0e1500 */
[----:B------:R-:W3:Y:S04]  /*1750*/  LDG.E.EL.U16 R27, [R8.64+0x6800] ;  /* 0x00680004081b7981 */ /* 0x000ee8000c2e1500 */
[----:B------:R-:W4:Y:S04]  /*1760*/  LDG.E.EL.U16 R29, [R8.64+0x5000] ;  /* 0x00500004081d7981 */ /* 0x000f28000c2e1500 */
[----:B------:R-:W5:Y:S04]  /*1770*/  LDG.E.EL R26, [R4.64+0xd000] ;  /* 0x00d00004041a7981 */ /* 0x000f68000c2e1900 */
[----:B------:R-:W5:Y:S01]  /*1780*/  LDG.E.EL R28, [R4.64+0xa000] ;  /* 0x00a00004041c7981 */ /* 0x000f62000c2e1900 */
[----:B-1----:R-:W-:-:S04]  /*1790*/  IMAD.WIDE R6, R19, R10, c[0x0][0x1a8] ;  /* 0x00006a0013067625 */ /* 0x002fc800078e020a */
[----:B--2---:R-:W-:Y:S02]  /*17a0*/  IMAD.U32 R25, R24, 0x10000, RZ ;  /* 0x0001000018197824 */ /* 0x004fe400078e00ff */
[----:B---3--:R-:W-:Y:S02]  /*17b0*/  IMAD.U32 R27, R27, 0x10000, RZ ;  /* 0x000100001b1b7824 */ /* 0x008fe400078e00ff */
[----:B------:R-:W-:Y:S01]  /*17c0*/  FADD R25, -R16, R25 ;  /* 0x0000001910197221 */ /* 0x000fe20000000100 */
[----:B----4-:R-:W-:Y:S01]  /*17d0*/  IMAD.U32 R29, R29, 0x10000, RZ ;  /* 0x000100001d1d7824 */ /* 0x010fe200078e00ff */
[----:B-----5:R-:W-:Y:S02]  /*17e0*/  FADD R26, R26, R27 ;  /* 0x0000001b1a1a7221 */ /* 0x020fe40000000000 */
[----:B------:R-:W-:Y:S01]  /*17f0*/  FMUL R25, R18, R25 ;  /* 0x0000001912197220 */ /* 0x000fe20000400000 */
[----:B------:R-:W-:Y:S01]  /*1800*/  FADD R28, R28, R29 ;  /* 0x0000001d1c1c7221 */ /* 0x000fe20000000000 */
[----:B------:R-:W-:-:S04]  /*1810*/  FADD R26, R26, 1 ;  /* 0x3f8000001a1a7421 */ /* 0x000fc80000000000 */
[----:B------:R-:W-:Y:S01]  /*1820*/  FFMA R25, R25, R26, R28 ;  /* 0x0000001a19197223 */ /* 0x000fe2000000001c */
[----:B------:R-:W-:-:S04]  /*1830*/  PRMT R26, RZ, 0x7610, R26 ;  /* 0x00007610ff1a7816 */ /* 0x000fc8000000001a */
[----:B------:R-:W-:-:S04]  /*1840*/  F2FP.BF16.PACK_AB R24, RZ, R25 ;  /* 0x00000019ff18723e */ /* 0x000fc800000010ff */
[----:B------:R-:W-:-:S05]  /*1850*/  PRMT R32, R24, 0x7610, R32 ;  /* 0x0000761018207816 */ /* 0x000fca0000000020 */
[----:B------:R-:W-:Y:S04]  /*1860*/  @!P0 STG.E.U16 [R6.64], R32 ;  /* 0x0000002006008986 */ /* 0x000fe8000c101504 */
[----:B------:R-:W2:Y:S04]  /*1870*/  @!P0 LDG.E.EF.U16 R26, [R22.64] ;  /* 0x00000004161a8981 */ /* 0x000ea8000c0e1500 */
[----:B------:R-:W3:Y:S04]  /*1880*/  LDG.E.EL.U16 R29, [R8.64+0x7000] ;  /* 0x00700004081d7981 */ /* 0x000ee8000c2e1500 */
[----:B------:R-:W4:Y:S04]  /*1890*/  LDG.E.EL.U16 R31, [R8.64+0x5800] ;  /* 0x00580004081f7981 */ /* 0x000f28000c2e1500 */
[----:B------:R-:W5:Y:S04]  /*18a0*/  LDG.E.EL R28, [R4.64+0xe000] ;  /* 0x00e00004041c7981 */ /* 0x000f68000c2e1900 */
[----:B0-----:R-:W5:Y:S01]  /*18b0*/  LDG.E.EL R30, [R4.64+0xb000] ;  /* 0x00b00004041e7981 */ /* 0x001f62000c2e1900 */
[----:B------:R-:W-:-:S04]  /*18c0*/  FSEL R24, R20, +INF , !P0 ;  /* 0x7f80000014187808 */ /* 0x000fc80004000000 */
[C---:B------:R-:W-:Y:S02]  /*18d0*/  FSETP.NAN.AND P4, PT, R24.reuse, R24, PT ;  /* 0x000000181800720b */ /* 0x040fe40003f88000 */
[----:B------:R-:W-:-:S11]  /*18e0*/  FSETP.GEU.AND P5, PT, R24, R25, PT ;  /* 0x000000191800720b */ /* 0x000fd60003fae000 */
[----:B------:R-:W-:-:S04]  /*18f0*/  @!P4 FSEL R24, R24, R25, !P5 ;  /* 0x000000191818c208 */ /* 0x000fc80006800000 */
[----:B------:R-:W-:-:S04]  /*1900*/  FSEL R24, R24, +INF , !P0 ;  /* 0x7f80000018187808 */ /* 0x000fc80004000000 */
[----:B------:R-:W-:Y:S01]  /*1910*/  FSETP.NAN.AND P4, PT, R24, R24, PT ;  /* 0x000000181800720b */ /* 0x000fe20003f88000 */
        /* <DEDUP_REMOVED lines=8> */
[----:B------:R-:W-:-:S05]  /*19a0*/  FFMA R27, R27, R28, R30 ;  /* 0x0000001c1b1b7223 */ /* 0x000fca000000001e */
[----:B------:R-:W-:-:S04]  /*19b0*/  FSETP.GEU.AND P5, PT, R24, R27, PT ;  /* 0x0000001b1800720b */ /* 0x000fc80003fae000 */
[----:B------:R-:W-:-:S04]  /*19c0*/  @!P4 FSEL R24, R24, R27, !P5 ;  /* 0x0000001b1818c208 */ /* 0x000fc80006800000 */
[----:B------:R-:W-:-:S05]  /*19d0*/  FSEL R9, R24, +INF , !P0 ;  /* 0x7f80000018097808 */ /* 0x000fca0004000000 */
[----:B------:R-:W0:Y:S01]  /*19e0*/  SHFL.BFLY PT, R4, R9, 0x10, 0x1f ;  /* 0x0e001f0009047f89 */ /* 0x000e2200000e0000 */
[C---:B------:R-:W-:Y:S02]  /*19f0*/  FSETP.NAN.AND P4, PT, R9.reuse, R9, PT ;  /* 0x000000090900720b */ /* 0x040fe40003f88000 */
[----:B0-----:R-:W-:-:S11]  /*1a00*/  FSETP.GEU.AND P5, PT, R9, R4, PT ;  /* 0x000000040900720b */ /* 0x001fd60003fae000 */
[----:B------:R-:W-:-:S05]  /*1a10*/  @!P4 FSEL R9, R9, R4, !P5 ;  /* 0x000000040909c208 */ /* 0x000fca0006800000 */
[----:B------:R-:W0:Y:S01]  /*1a20*/  SHFL.BFLY PT, R4, R9, 0x8, 0x1f ;  /* 0x0d001f0009047f89 */ /* 0x000e2200000e0000 */
[C---:B------:R-:W-:Y:S02]  /*1a30*/  FSETP.NAN.AND P4, PT, R9.reuse, R9, PT ;  /* 0x000000090900720b */ /* 0x040fe40003f88000 */
[----:B0-----:R-:W-:-:S13]  /*1a40*/  FSETP.GEU.AND P5, PT, R9, R4, PT ;  /* 0x000000040900720b */ /* 0x001fda0003fae000 */
[----:B------:R-:W-:-:S05]  /*1a50*/  @P5 FSEL R9, R9, R4, P4 ;  /* 0x0000000409095208 */ /* 0x000fca0002000000 */
        /* <DEDUP_REMOVED lines=9> */
[----:B------:R-:W-:Y:S01]  /*1af0*/  F2FP.BF16.PACK_AB R16, RZ, R27 ;  /* 0x0000001bff10723e */ /* 0x000fe200000010ff */
[----:B------:R-:W-:-:S05]  /*1b00*/  IMAD.WIDE R4, R21, R10, c[0x0][0x1a8] ;  /* 0x00006a0015047625 */ /* 0x000fca00078e020a */
[----:B------:R-:W-:Y:S04]  /*1b10*/  @!P0 STG.E.U16 [R4.64], R16 ;  /* 0x0000001004008986 */ /* 0x000fe8000c101504 */
[----:B------:R-:W-:Y:S01]  /*1b20*/  BAR.SYNC.DEFER_BLOCKING 0x0 ;  /* 0x0000000000007b1d */ /* 0x000fe20000010000 */
[C---:B------:R-:W-:Y:S02]  /*1b30*/  FSETP.NAN.AND P4, PT, R9.reuse, R9, PT ;  /* 0x000000090900720b */ /* 0x040fe40003f88000 */
[----:B0-----:R-:W-:-:S13]  /*1b40*/  FSETP.GEU.AND P5, PT, R9, R8, PT ;  /* 0x000000080900720b */ /* 0x001fda0003fae000 */
[----:B------:R-:W-:-:S05]  /*1b50*/  @P5 SEL R9, R9, R8, P4 ;  /* 0x0000000809095207 */ /* 0x000fca0002000000 */
[----:B------:R-:W-:Y:S04]  /*1b60*/  @!P3 STS [R0], R9 ;  /* 0x000000090000b388 */ /* 0x000fe80000000800 */
[----:B------:R-:W-:Y:S06]  /*1b70*/  BAR.SYNC.DEFER_BLOCKING 0x0 ;  /* 0x0000000000007b1d */ /* 0x000fec0000010000 */
[----:B------:R-:W0:Y:S01]  /*1b80*/  @!P2 LDS R13, [R14.X4] ;  /* 0x000000000e0da984 */ /* 0x000e220000004800 */
[----:B------:R-:W-:-:S04]  /*1b90*/  FSEL R20, R20, -INF , !P0 ;  /* 0xff80000014147808 */ /* 0x000fc80004000000 */
[C---:B------:R-:W-:Y:S02]  /*1ba0*/  FSETP.NAN.AND P5, PT, R20.reuse, R20, PT ;  /* 0x000000141400720b */ /* 0x040fe40003fa8000 */
[----:B------:R-:W-:-:S11]  /*1bb0*/  FSETP.GT.AND P4, PT, R20, R25, PT ;  /* 0x000000191400720b */ /* 0x000fd60003f84000 */
[----:B------:R-:W-:-:S04]  /*1bc0*/  @!P5 FSEL R20, R20, R25, P4 ;  /* 0x000000191414d208 */ /* 0x000fc80002000000 */
[----:B------:R-:W-:-:S04]  /*1bd0*/  FSEL R20, R20, -INF , !P0 ;  /* 0xff80000014147808 */ /* 0x000fc80004000000 */
[C---:B------:R-:W-:Y:S01]  /*1be0*/  FSETP.NAN.AND P5, PT, R20.reuse, R20, PT ;  /* 0x000000141400720b */ /* 0x040fe20003fa8000 */
[----:B0-----:R-:W0:Y:S01]  /*1bf0*/  SHFL.BFLY PT, R8, R13, 0x10, 0x1f ;  /* 0x0e001f000d087f89 */ /* 0x001e2200000e0000 */
[----:B------:R-:W-:-:S11]  /*1c00*/  FSETP.GT.AND P4, PT, R20, R27, PT ;  /* 0x0000001b1400720b */ /* 0x000fd60003f84000 */
[----:B------:R-:W-:Y:S02]  /*1c10*/  @!P5 FSEL R20, R20, R27, P4 ;  /* 0x0000001b1414d208 */ /* 0x000fe40002000000 */
[----:B------:R-:W-:Y:S02]  /*1c20*/  FSETP.NAN.AND P5, PT, R13, R13, PT ;  /* 0x0000000d0d00720b */ /* 0x000fe40003fa8000 */
[----:B------:R-:W-:-:S05]  /*1c30*/  FSEL R9, R20, -INF , !P0 ;  /* 0xff80000014097808 */ /* 0x000fca0004000000 */
[----:B------:R-:W1:Y:S01]  /*1c40*/  SHFL.BFLY PT, R16, R9, 0x10, 0x1f ;  /* 0x0e001f0009107f89 */ /* 0x000e6200000e0000 */
[----:B0-----:R-:W-:-:S04]  /*1c50*/  FSETP.GEU.AND P6, PT, R13, R8, PT ;  /* 0x000000080d00720b */ /* 0x001fc80003fce000 */
[----:B------:R-:W-:-:S04]  /*1c60*/  FSEL R8, R13, R8, !P6 ;  /* 0x000000080d087208 */ /* 0x000fc80007000000 */
[----:B------:R-:W-:-:S05]  /*1c70*/  FSEL R23, R13, R8, P5 ;  /* 0x000000080d177208 */ /* 0x000fca0002800000 */
[----:B------:R-:W0:Y:S01]  /*1c80*/  SHFL.BFLY PT, R8, R23, 0x8, 0x1f ;  /* 0x0d001f0017087f89 */ /* 0x000e2200000e0000 */
[C---:B------:R-:W-:Y:S02]  /*1c90*/  FSETP.NAN.AND P4, PT, R9.reuse, R9, PT ;  /* 0x000000090900720b */ /* 0x040fe40003f88000 */
[----:B-1----:R-:W-:-:S11]  /*1ca0*/  FSETP.GT.AND P6, PT, R9, R16, PT ;  /* 0x000000100900720b */ /* 0x002fd60003fc4000 */
[----:B------:R-:W-:Y:S02]  /*1cb0*/  @!P4 FSEL R9, R9, R16, P6 ;  /* 0x000000100909c208 */ /* 0x000fe40003000000 */
[CC--:B0-----:R-:W-:Y:S02]  /*1cc0*/  FSETP.GEU.AND P6, PT, R23.reuse, R8.reuse, PT ;  /* 0x000000081700720b */ /* 0x0c1fe40003fce000 */
[C---:B------:R-:W-:Y:S01]  /*1cd0*/  FSETP.NAN.AND P5, PT, R23.reuse, R23, PT ;  /* 0x000000171700720b */ /* 0x040fe20003fa8000 */
[----:B------:R-:W0:Y:S10]  /*1ce0*/  SHFL.BFLY PT, R16, R9, 0x8, 0x1f ;  /* 0x0d001f0009107f89 */ /* 0x000e3400000e0000 */
[----:B------:R-:W-:-:S05]  /*1cf0*/  @P6 FSEL R23, R23, R8, P5 ;  /* 0x0000000817176208 */ /* 0x000fca0002800000 */
[----:B------:R-:W1:Y:S01]  /*1d00*/  SHFL.BFLY PT, R8, R23, 0x4, 0x1f ;  /* 0x0c801f0017087f89 */ /* 0x000e6200000e0000 */
[C---:B0-----:R-:W-:Y:S02]  /*1d10*/  FSETP.GT.AND P4, PT, R9.reuse, R16, PT ;  /* 0x000000100900720b */ /* 0x041fe40003f84000 */
[----:B------:R-:W-:Y:S02]  /*1d20*/  FSETP.NAN.AND P5, PT, R9, R9, PT ;  /* 0x000000090900720b */ /* 0x000fe40003fa8000 */
[----:B-1----:R-:W-:-:S09]  /*1d30*/  FSETP.GEU.AND P6, PT, R23, R8, PT ;  /* 0x000000081700720b */ /* 0x002fd20003fce000 */
[----:B------:R-:W-:Y:S02]  /*1d40*/  @!P4 FSEL R9, R9, R16, P5 ;  /* 0x000000100909c208 */ /* 0x000fe40002800000 */
[----:B------:R-:W-:-:S03]  /*1d50*/  FSETP.NAN.AND P5, PT, R23, R23, PT ;  /* 0x000000171700720b */ /* 0x000fc60003fa8000 */
[----:B------:R-:W0:Y:S01]  /*1d60*/  SHFL.BFLY PT, R16, R9, 0x4, 0x1f ;  /* 0x0c801f0009107f89 */ /* 0x000e2200000e0000 */
[----:B------:R-:W-:-:S05]  /*1d70*/  @P6 FSEL R23, R23, R8, P5 ;  /* 0x0000000817176208 */ /* 0x000fca0002800000 */
[----:B------:R-:W1:Y:S01]  /*1d80*/  SHFL.BFLY PT, R8, R23, 0x2, 0x1f ;  /* 0x0c401f0017087f89 */ /* 0x000e6200000e0000 */
[C---:B------:R-:W-:Y:S02]  /*1d90*/  FSETP.NAN.AND P5, PT, R9.reuse, R9, PT ;  /* 0x000000090900720b */ /* 0x040fe40003fa8000 */
[----:B0-----:R-:W-:Y:S02]  /*1da0*/  FSETP.GT.AND P4, PT, R9, R16, PT ;  /* 0x000000100900720b */ /* 0x001fe40003f84000 */
[----:B-1----:R-:W-:-:S11]  /*1db0*/  FSETP.GEU.AND P6, PT, R23, R8, PT ;  /* 0x000000081700720b */ /* 0x002fd60003fce000 */
        /* <DEDUP_REMOVED lines=9> */
[----:B------:R-:W-:-:S04]  /*1e50*/  FSETP.NAN.AND P5, PT, R23, R23, PT ;  /* 0x000000171700720b */ /* 0x000fc80003fa8000 */
[----:B------:R-:W-:-:S05]  /*1e60*/  @P6 SEL R23, R23, R8, P5 ;  /* 0x0000000817176207 */ /* 0x000fca0002800000 */
[----:B------:R-:W-:Y:S04]  /*1e70*/  @P1 STS [R14.X4], R23 ;  /* 0x000000170e001388 */ /* 0x000fe80000004800 */
[----:B------:R-:W-:Y:S06]  /*1e80*/  BAR.SYNC.DEFER_BLOCKING 0x0 ;  /* 0x0000000000007b1d */ /* 0x000fec0000010000 */
[----:B------:R-:W0:Y:S01]  /*1e90*/  SHFL.BFLY PT, R16, R9, 0x1, 0x1f ;  /* 0x0c201f0009107f89 */ /* 0x000e2200000e0000 */
[----:B------:R-:W-:-:S03]  /*1ea0*/  FSETP.NAN.AND P5, PT, R9, R9, PT ;  /* 0x000000090900720b */ /* 0x000fc60003fa8000 */
[----:B------:R-:W-:Y:S04]  /*1eb0*/  LDS R13, [RZ] ;  /* 0x00000000ff0d7984 */ /* 0x000fe80000000800 */
[----:B------:R-:W-:Y:S01]  /*1ec0*/  BAR.SYNC.DEFER_BLOCKING 0x0 ;  /* 0x0000000000007b1d */ /* 0x000fe20000010000 */
[----:B0-----:R-:W-:-:S13]  /*1ed0*/  FSETP.GT.AND P4, PT, R9, R16, PT ;  /* 0x000000100900720b */ /* 0x001fda0003f84000 */
[----:B------:R-:W-:-:S05]  /*1ee0*/  @!P4 SEL R9, R9, R16, P5 ;  /* 0x000000100909c207 */ /* 0x000fca0002800000 */
[----:B------:R-:W-:Y:S04]  /*1ef0*/  @!P3 STS [R0], R9 ;  /* 0x000000090000b388 */ /* 0x000fe80000000800 */
[----:B------:R-:W-:Y:S06]  /*1f00*/  BAR.SYNC.DEFER_BLOCKING 0x0 ;  /* 0x0000000000007b1d */ /* 0x000fec0000010000 */
[----:B------:R-:W0:Y:S04]  /*1f10*/  @!P2 LDS R12, [R14.X4] ;  /* 0x000000000e0ca984 */ /* 0x000e280000004800 */
[----:B0-----:R-:W0:Y:S01]  /*1f20*/  SHFL.BFLY PT, R25, R12, 0x10, 0x1f ;  /* 0x0e001f000c197f89 */ /* 0x001e2200000e0000 */
[----:B------:R-:W-:-:S02]  /*1f30*/  FSETP.NAN.AND P3, PT, R12, R12, PT ;  /* 0x0000000c0c00720b */ /* 0x000fc40003f68000 */
[----:B0-----:R-:W-:-:S04]  /*1f40*/  FSETP.GT.AND P2, PT, R12, R25, PT ;  /* 0x000000190c00720b */ /* 0x001fc80003f44000 */
[----:B------:R-:W-:-:S04]  /*1f50*/  FSEL R25, R12, R25, P2 ;  /* 0x000000190c197208 */ /* 0x000fc80001000000 */
[----:B------:R-:W-:-:S05]  /*1f60*/  FSEL R25, R12, R25, P3 ;  /* 0x000000190c197208 */ /* 0x000fca0001800000 */
[----:B------:R-:W0:Y:S01]  /*1f70*/  SHFL.BFLY PT, R8, R25, 0x8, 0x1f ;  /* 0x0d001f0019087f89 */ /* 0x000e2200000e0000 */
[C---:B------:R-:W-:Y:S02]  /*1f80*/  FSETP.NAN.AND P3, PT, R25.reuse, R25, PT ;  /* 0x000000191900720b */ /* 0x040fe40003f68000 */
[----:B0-----:R-:W-:-:S13]  /*1f90*/  FSETP.GT.AND P2, PT, R25, R8, PT ;  /* 0x000000081900720b */ /* 0x001fda0003f44000 */
[----:B------:R-:W-:-:S05]  /*1fa0*/  @!P2 FSEL R25, R25, R8, P3 ;  /* 0x000000081919a208 */ /* 0x000fca0001800000 */
        /* <DEDUP_REMOVED lines=11> */
[----:B------:R-:W-:-:S05]  /*2060*/  @!P2 SEL R25, R25, R0, P3 ;  /* 0x000000001919a207 */ /* 0x000fca0001800000 */
[----:B------:R-:W-:Y:S04]  /*2070*/  @P1 STS [R14.X4], R25 ;  /* 0x000000190e001388 */ /* 0x000fe80000004800 */
[----:B------:R-:W-:Y:S06]  /*2080*/  BAR.SYNC.DEFER_BLOCKING 0x0 ;  /* 0x0000000000007b1d */ /* 0x000fec0000010000 */
[----:B------:R-:W0:Y:S01]  /*2090*/  LDS R0, [RZ] ;  /* 0x00000000ff007984 */ /* 0x000e220000000800 */
[----:B------:R-:W-:Y:S01]  /*20a0*/  ISETP.EQ.AND P1, PT, R17, RZ, !P0 ;  /* 0x000000ff1100720c */ /* 0x000fe20004722270 */
[----:B------:R-:W-:-:S04]  /*20b0*/  IMAD.WIDE R8, R11, R10, c[0x0][0x1b0] ;  /* 0x00006c000b087625 */ /* 0x000fc800078e020a */
[----:B------:R-:W-:Y:S01]  /*20c0*/  IMAD.WIDE R10, R11, R10, c[0x0][0x1b8] ;  /* 0x00006e000b0a7625 */ /* 0x000fe200078e020a */
[----:B0-----:R-:W-:-:S04]  /*20d0*/  F2FP.BF16.PACK_AB R12, R0, R13 ;  /* 0x0000000d000c723e */ /* 0x001fc800000010ff */
[C---:B------:R-:W-:Y:S02]  /*20e0*/  PRMT R16, R12.reuse, 0x7610, R16 ;  /* 0x000076100c107816 */ /* 0x040fe40000000010 */
[----:B------:R-:W-:Y:S02]  /*20f0*/  PRMT R17, R12, 0x7632, R17 ;  /* 0x000076320c117816 */ /* 0x000fe40000000011 */
[----:B------:R-:W-:Y:S01]  /*2100*/  PRMT R12, RZ, 0x7610, R12 ;  /* 0x00007610ff0c7816 */ /* 0x000fe2000000000c */
[----:B------:R-:W-:Y:S04]  /*2110*/  @P1 STG.E.U16 [R8.64], R16 ;  /* 0x0000001008001986 */ /* 0x000fe8000c101504 */
[----:B------:R0:W-:Y:S04]  /*2120*/  @P1 STG.E.U16 [R10.64], R17 ;  /* 0x000000110a001986 */ /* 0x0001e8000c101504 */
[----:B------:R1:W2:Y:S01]  /*2130*/  @!P0 LDG.E.EF.U16 R12, [R2.64] ;  /* 0x00000004020c8981 */ /* 0x0002a2000c0e1500 */
[----:B------:R-:W-:-:S04]  /*2140*/  FSETP.GE.AND P1, PT, R13, RZ, PT ;  /* 0x000000ff0d00720b */ /* 0x000fc80003f26000 */
[----:B------:R-:W-:-:S05]  /*2150*/  FSEL R13, R13, RZ, !P1 ;  /* 0x000000ff0d0d7208 */ /* 0x000fca0004800000 */
[----:B------:R-:W-:Y:S01]  /*2160*/  FADD R13, RZ, -R13 ;  /* 0x8000000dff0d7221 */ /* 0x000fe20000000000 */
[----:B------:R-:W-:-:S04]  /*2170*/  FSETP.GTU.AND P1, PT, R0, RZ, PT ;  /* 0x000000ff0000720b */ /* 0x000fc80003f2c000 */
[----:B------:R-:W-:Y:S02]  /*2180*/  FSETP.NAN.AND P2, PT, R13, R13, PT ;  /* 0x0000000d0d00720b */ /* 0x000fe40003f48000 */
[----:B------:R-:W-:-:S04]  /*2190*/  FSEL R0, R0, RZ, P1 ;  /* 0x000000ff00007208 */ /* 0x000fc80000800000 */
[----:B------:R-:W-:-:S07]  /*21a0*/  FSETP.GT.AND P1, PT, R13, R0, PT ;  /* 0x000000000d00720b */ /* 0x000fce0003f24000 */
[----:B------:R-:W-:-:S05]  /*21b0*/  @!P2 FSEL R13, R13, R0, P1 ;  /* 0x000000000d0da208 */ /* 0x000fca0000800000 */
[----:B------:R-:W-:-:S05]  /*21c0*/  FMUL R13, R13, 0.0078740157186985015869 ;  /* 0x3c0102040d0d7820 */ /* 0x000fca0000400000 */
[C---:B------:R-:W-:Y:S02]  /*21d0*/  FSETP.GT.AND P1, PT, R13.reuse, 9.9999997473787516356e-06, PT ;  /* 0x3727c5ac0d00780b */ /* 0x040fe40003f24000 */
[----:B------:R-:W-:-:S11]  /*21e0*/  FSETP.NAN.AND P2, PT, R13, R13, PT ;  /* 0x0000000d0d00720b */ /* 0x000fd60003f48000 */
[----:B------:R-:W-:-:S04]  /*21f0*/  @!P1 FSEL R13, R13, 9.9999997473787516356e-06, P2 ;  /* 0x3727c5ac0d0d9808 */ /* 0x000fc80001000000 */
[C---:B------:R-:W-:Y:S02]  /*2200*/  FSETP.GT.AND P1, PT, |R13|.reuse, 8.50705917302346158658e+37, PT ;  /* 0x7e8000000d00780b */ /* 0x040fe40003f24200 */
[----:B------:R-:W-:-:S11]  /*2210*/  FSETP.GEU.AND P2, PT, |R13|, 1.175494350822287508e-38, PT ;  /* 0x008000000d00780b */ /* 0x000fd60003f4e200 */
[----:B------:R-:W-:-:S04]  /*2220*/  @P1 FMUL R13, R13, 0.25 ;  /* 0x3e8000000d0d1820 */ /* 0x000fc80000400000 */
[----:B------:R-:W-:Y:S01]  /*2230*/  @!P2 FMUL R13, R13, 16777216 ;  /* 0x4b8000000d0da820 */ /* 0x000fe20000400000 */
[----:B------:R-:W-:-:S05]  /*2240*/  IMAD.MOV.U32 R0, RZ, RZ, 0x3e800000 ;  /* 0x3e800000ff007424 */ /* 0x000fca00078e00ff */
[----:B------:R-:W3:Y:S01]  /*2250*/  MUFU.RCP R13, R13 ;  /* 0x0000000d000d7308 */ /* 0x000ee20000001000 */
[----:B------:R-:W-:-:S05]  /*2260*/  FSEL R0, R0, 1, P1 ;  /* 0x3f80000000007808 */ /* 0x000fca0000800000 */
[----:B------:R-:W-:-:S04]  /*2270*/  @!P2 FMUL R0, R0, 16777216 ;  /* 0x4b8000000000a820 */ /* 0x000fc80000400000 */
[----:B---3--:R-:W-:Y:S01]  /*2280*/  FMUL R0, R13, R0 ;  /* 0x000000000d007220 */ /* 0x008fe20000400000 */
[----:B-1----:R-:W-:Y:S02]  /*2290*/  IADD3 R2, P3, R15, c[0x0][0x1c0], RZ ;  /* 0x000070000f027a10 */ /* 0x002fe40007f7e0ff */
[----:B0-----:R-:W-:Y:S01]  /*22a0*/  PRMT R10, RZ, 0x7610, R10 ;  /* 0x00007610ff0a7816 */ /* 0x001fe2000000000a */
[----:B--2---:R-:W-:-:S04]  /*22b0*/  IMAD.U32 R3, R12, 0x10000, RZ ;  /* 0x000100000c037824 */ /* 0x004fc800078e00ff */
[----:B------:R-:W-:-:S04]  /*22c0*/  FMUL R8, R0, R3 ;  /* 0x0000000300087220 */ /* 0x000fc80000400000 */
[----:B------:R-:W0:Y:S02]  /*22d0*/  FRND R9, R8 ;  /* 0x0000000800097307 */ /* 0x000e240000201000 */
[C---:B0-----:R-:W-:Y:S02]  /*22e0*/  FSETP.GT.AND P1, PT, R9.reuse, -127, PT ;  /* 0xc2fe00000900780b */ /* 0x041fe40003f24000 */
[----:B------:R-:W-:-:S11]  /*22f0*/  FSETP.NAN.AND P2, PT, R9, R9, PT ;  /* 0x000000090900720b */ /* 0x000fd60003f48000 */
[----:B------:R-:W-:-:S04]  /*2300*/  @!P1 FSEL R9, R9, -127, P2 ;  /* 0xc2fe000009099808 */ /* 0x000fc80001000000 */
[----:B------:R-:W0:Y:S01]  /*2310*/  F2I.S16.TRUNC.NTZ R11, R9 ;  /* 0x00000009000b7305 */ /* 0x000e22000020e900 */
[C---:B------:R-:W-:Y:S02]  /*2320*/  FSETP.GEU.AND P2, PT, R9.reuse, 127, PT ;  /* 0x42fe00000900780b */ /* 0x040fe40003f4e000 */
[----:B------:R-:W-:Y:S02]  /*2330*/  FSETP.NAN.AND P1, PT, R9, R9, PT ;  /* 0x000000090900720b */ /* 0x000fe40003f28000 */
[----:B------:R-:W-:-:S09]  /*2340*/  LEA.HI.X.SX32 R3, R15, c[0x0][0x1c4], 0x1, P3 ;  /* 0x000071000f037a11 */ /* 0x000fd200018f0eff */
[----:B0-----:R-:W-:-:S05]  /*2350*/  @P2 SEL R11, R11, 0x7f, P1 ;  /* 0x0000007f0b0b2807 */ /* 0x001fca0000800000 */
[----:B------:R0:W-:Y:S01]  /*2360*/  @!P0 STG.E.U8 [R2.64], R11 ;  /* 0x0000000b02008986 */ /* 0x0001e2000c101104 */
[----:B------:R-:W-:Y:S05]  /*2370*/  @P0 BRA `(.L_x_0) ;  /* 0x0000001000000947 */ /* 0x000fea0003800000 */
[----:B------:R1:W5:Y:S02]  /*2380*/  LDG.E.EF.U16 R10, [R6.64] ;  /* 0x00000004060a7981 */ /* 0x000364000c0e1500 */
.L_x_0:
[----:B0----5:R-:W-:Y:S01]  /*2390*/  IMAD.U32 R3, R10, 0x10000, RZ ;  /* 0x000100000a037824 */ /* 0x021fe200078e00ff */
[C---:B------:R-:W-:Y:S02]  /*23a0*/  IADD3 R2, P3, R19.reuse, c[0x0][0x1c0], RZ ;  /* 0x0000700013027a10 */ /* 0x040fe40007f7e0ff */
[----:B------:R-:W-:Y:S01]  /*23b0*/  PRMT R8, RZ, 0x7610, R8 ;  /* 0x00007610ff087816 */ /* 0x000fe20000000008 */
[----:B-1----:R-:W-:Y:S01]  /*23c0*/  FMUL R6, R0, R3 ;  /* 0x0000000300067220 */ /* 0x002fe20000400000 */
[----:B------:R-:W-:-:S03]  /*23d0*/  LEA.HI.X.SX32 R3, R19, c[0x0][0x1c4], 0x1, P3 ;  /* 0x0000710013037a11 */ /* 0x000fc600018f0eff */
[----:B------:R-:W0:Y:S02]  /*23e0*/  FRND R7, R6 ;  /* 0x0000000600077307 */ /* 0x000e240000201000 */
[C---:B0-----:R-:W-:Y:S02]  /*23f0*/  FSETP.GT.AND P1, PT, R7.reuse, -127, PT ;  /* 0xc2fe00000700780b */ /* 0x041fe40003f24000 */
[----:B------:R-:W-:-:S11]  /*2400*/  FSETP.NAN.AND P2, PT, R7, R7, PT ;  /* 0x000000070700720b */ /* 0x000fd60003f48000 */
[----:B------:R-:W-:-:S04]  /*2410*/  @!P1 FSEL R7, R7, -127, P2 ;  /* 0xc2fe000007079808 */ /* 0x000fc80001000000 */
[----:B------:R-:W0:Y:S01]  /*2420*/  F2I.S16.TRUNC.NTZ R9, R7 ;  /* 0x0000000700097305 */ /* 0x000e22000020e900 */
[C---:B------:R-:W-:Y:S02]  /*2430*/  FSETP.GEU.AND P2, PT, R7.reuse, 127, PT ;  /* 0x42fe00000700780b */ /* 0x040fe40003f4e000 */
[----:B------:R-:W-:-:S11]  /*2440*/  FSETP.NAN.AND P1, PT, R7, R7, PT ;  /* 0x000000070700720b */ /* 0x000fd60003f28000 */
[----:B0-----:R-:W-:-:S05]  /*2450*/  @P2 SEL R9, R9, 0x7f, P1 ;  /* 0x0000007f09092807 */ /* 0x001fca0000800000 */
[----:B------:R0:W-:Y:S01]  /*2460*/  @!P0 STG.E.U8 [R2.64], R9 ;  /* 0x0000000902008986 */ /* 0x0001e2000c101104 */
[----:B------:R-:W-:Y:S05]  /*2470*/  @P0 BRA `(.L_x_1) ;  /* 0x0000001000000947 */ /* 0x000fea0003800000 */
[----:B------:R1:W5:Y:S02]  /*2480*/  LDG.E.EF.U16 R8, [R4.64] ;  /* 0x0000000404087981 */ /* 0x000364000c0e1500 */
.L_x_1:
[----:B0----5:R-:W-:Y:S01]  /*2490*/  IMAD.U32 R3, R8, 0x10000, RZ ;  /* 0x0001000008037824 */ /* 0x021fe200078e00ff */
[----:B------:R-:W-:-:S03]  /*24a0*/  IADD3 R2, P3, R21, c[0x0][0x1c0], RZ ;  /* 0x0000700015027a10 */ /* 0x000fc60007f7e0ff */
[----:B------:R-:W-:Y:S01]  /*24b0*/  FMUL R0, R0, R3 ;  /* 0x0000000300007220 */ /* 0x000fe20000400000 */
[----:B------:R-:W-:-:S03]  /*24c0*/  LEA.HI.X.SX32 R3, R21, c[0x0][0x1c4], 0x1, P3 ;  /* 0x0000710015037a11 */ /* 0x000fc600018f0eff */
[----:B-1----:R-:W0:Y:S02]  /*24d0*/  FRND R4, R0 ;  /* 0x0000000000047307 */ /* 0x002e240000201000 */
[C---:B0-----:R-:W-:Y:S02]  /*24e0*/  FSETP.GT.AND P1, PT, R4.reuse, -127, PT ;  /* 0xc2fe00000400780b */ /* 0x041fe40003f24000 */
[----:B------:R-:W-:-:S11]  /*24f0*/  FSETP.NAN.AND P2, PT, R4, R4, PT ;  /* 0x000000040400720b */ /* 0x000fd60003f48000 */
[----:B------:R-:W-:-:S04]  /*2500*/  @!P1 FSEL R4, R4, -127, P2 ;  /* 0xc2fe000004049808 */ /* 0x000fc80001000000 */
[----:B------:R-:W0:Y:S01]  /*2510*/  F2I.S16.TRUNC.NTZ R5, R4 ;  /* 0x0000000400057305 */ /* 0x000e22000020e900 */
[C---:B------:R-:W-:Y:S02]  /*2520*/  FSETP.GEU.AND P2, PT, R4.reuse, 127, PT ;  /* 0x42fe00000400780b */ /* 0x040fe40003f4e000 */
[----:B------:R-:W-:-:S11]  /*2530*/  FSETP.NAN.AND P1, PT, R4, R4, PT ;  /* 0x000000040400720b */ /* 0x000fd60003f28000 */
[----:B0-----:R-:W-:Y:S01]  /*2540*/  @P2 SEL R5, R5, 0x7f, P1 ;  /* 0x0000007f05052807 */ /* 0x001fe20000800000 */
[----:B------:R-:W-:Y:S06]  /*2550*/  @P0 EXIT ;  /* 0x000000000000094d */ /* 0x000fec0003800000 */
[----:B------:R-:W-:Y:S01]  /*2560*/  STG.E.U8 [R2.64], R5 ;  /* 0x0000000502007986 */ /* 0x000fe2000c101104 */
[----:B------:R-:W-:Y:S05]  /*2570*/  EXIT ;  /* 0x000000000000794d */ /* 0x000fea0003800000 */
.L_x_2:
[----:B------:R-:W-:-:S00]  /*2580*/  BRA `(.L_x_2) ;  /* 0xfffffff000007947 */ /* 0x000fc0000383ffff */
[----:B------:R-:W-:-:S00]  /*2590*/  NOP ;  /* 0x0000000000007918 */ /* 0x000fc00000000000 */
        /* <DEDUP_REMOVED lines=14> */
.L_x_3:


//--------------------- .nv.global.init           --------------------------
	.section	.nv.global.init,"aw",@progbits
.nv.global.init:
	.type		_$_str,@object
	.size		_$_str,(.L_0 - _$_str)
_$_str:
        /*0000*/ 	.byte	0x5f, 0x5f, 0x43, 0x55, 0x44, 0x41, 0x5f, 0x46, 0x54, 0x5a, 0x00
.L_0:


//--------------------- .nv.shared.triton_red_fused__to_copy_add_amax_amin_clamp_mul_native_layer_norm_reciprocal_12 --------------------------
	.section	.nv.shared.triton_red_fused__to_copy_add_amax_amin_clamp_mul_native_layer_norm_reciprocal_12,"aw",@nobits
	.sectionflags	@""
	.align	16
